	.target	sm_90a

	.elftype	@"ET_EXEC"


//--------------------- .note.nv.tkinfo           --------------------------
	.section	.note.nv.tkinfo,"",@"SHT_NOTE"
	.sectionflags	@"SHF_NOTE_NV_TKINFO"
	.tkinfo
        /*0018*/ 	.word	0x00000002
        /*0030*/ 	.string	""
        /*0030*/ 	.string	"ptxas"
        /*0030*/ 	.string	"Cuda compilation tools, release 13.0, V13.0.88"
        /*0030*/ 	.string	"Build cuda_13.0.r13.0/compiler.36424714_0"
        /*0030*/ 	.string	"-arch sm_90a -m 64 "



//--------------------- .note.nv.cuinfo           --------------------------
	.section	.note.nv.cuinfo,"",@"SHT_NOTE"
	.sectionflags	@"SHF_NOTE_NV_CUINFO"
        /*0018*/ 	.short	0x0002
        /*001a*/ 	.short	0x005a
        /*001c*/ 	.short	0x0082
	.zero		2


//--------------------- .nv.info                  --------------------------
	.section	.nv.info,"",@"SHT_CUDA_INFO"
	.align	4


	//----- nvinfo : EIATTR_REGCOUNT
	.align		4
        /*0000*/ 	.byte	0x04, 0x2f
        /*0002*/ 	.short	(.L_12 - .L_11)
	.align		4
.L_11:
        /*0004*/ 	.word	index@(_ZN7cutlass13device_kernelINS_4gemm6kernel13GemmUniversalIN4cute5tupleIJiiiiEEENS1_10collective13CollectiveMmaINS1_37MainloopSm90TmaGmmaWarpSpecializedFP8ILi14ENS5_IJNS4_1CILi1EEENSA_ILi4EEESB_EEENS1_35KernelTmaWarpSpecializedCooperativeEEENS5_IJNSA_ILi256EEESG_NSA_ILi32EEEEEENS_12float_e5m2_tENS5_IJlSB_lEEESJ_SK_NS4_8TiledMMAINS4_8MMA_AtomIJNS4_4SM904GMMA31MMA_64x256x32_F32E5M2E5M2_SS_TNILNSO_7ScaleInE1ELSQ_1EEEEEENS4_6LayoutINS5_IJNSA_ILi2EEESB_SB_EEENS5_IJSB_NSA_ILi0EEESW_EEEEENS5_IJNS4_10UnderscoreESZ_SZ_EEEEENS4_23SM90_TMA_LOAD_MULTICASTENS4_14ComposedLayoutINS4_7SwizzleILi1ELi4ELi3EEENS4_18smem_ptr_flag_bitsILi8EEENST_INS5_IJNSA_ILi8EEESH_EEENS5_IJSH_SB_EEEEEEEvNS4_8identityENS4_13SM90_TMA_LOADES1C_vS1D_EENS_8epilogue10collective6detail29Sm90TmaWarpSpecializedAdapterINS1H_15DefaultEpilogueISJ_SK_SK_NS1G_6thread17LinearCombinationISJ_Li1EffLNS1L_9ScaleType4KindE0ELNS_15FloatRoundStyleE2ESJ_EENS1_15EpilogueDefaultEEEEEvvEEEEvNT_6ParamsE)
        /*0008*/ 	.word	0x000000a8


	//----- nvinfo : EIATTR_FRAME_SIZE
	.align		4
.L_12:
        /*000c*/ 	.byte	0x04, 0x11
        /*000e*/ 	.short	(.L_14 - .L_13)
	.align		4
.L_13:
        /*0010*/ 	.word	index@(_ZN7cutlass13device_kernelINS_4gemm6kernel13GemmUniversalIN4cute5tupleIJiiiiEEENS1_10collective13CollectiveMmaINS1_37MainloopSm90TmaGmmaWarpSpecializedFP8ILi14ENS5_IJNS4_1CILi1EEENSA_ILi4EEESB_EEENS1_35KernelTmaWarpSpecializedCooperativeEEENS5_IJNSA_ILi256EEESG_NSA_ILi32EEEEEENS_12float_e5m2_tENS5_IJlSB_lEEESJ_SK_NS4_8TiledMMAINS4_8MMA_AtomIJNS4_4SM904GMMA31MMA_64x256x32_F32E5M2E5M2_SS_TNILNSO_7ScaleInE1ELSQ_1EEEEEENS4_6LayoutINS5_IJNSA_ILi2EEESB_SB_EEENS5_IJSB_NSA_ILi0EEESW_EEEEENS5_IJNS4_10UnderscoreESZ_SZ_EEEEENS4_23SM90_TMA_LOAD_MULTICASTENS4_14ComposedLayoutINS4_7SwizzleILi1ELi4ELi3EEENS4_18smem_ptr_flag_bitsILi8EEENST_INS5_IJNSA_ILi8EEESH_EEENS5_IJSH_SB_EEEEEEEvNS4_8identityENS4_13SM90_TMA_LOADES1C_vS1D_EENS_8epilogue10collective6detail29Sm90TmaWarpSpecializedAdapterINS1H_15DefaultEpilogueISJ_SK_SK_NS1G_6thread17LinearCombinationISJ_Li1EffLNS1L_9ScaleType4KindE0ELNS_15FloatRoundStyleE2ESJ_EENS1_15EpilogueDefaultEEEEEvvEEEEvNT_6ParamsE)
        /*0014*/ 	.word	0x00000678


	//----- nvinfo : EIATTR_MIN_STACK_SIZE
	.align		4
.L_14:
        /*0018*/ 	.byte	0x04, 0x12
        /*001a*/ 	.short	(.L_16 - .L_15)
	.align		4
.L_15:
        /*001c*/ 	.word	index@(_ZN7cutlass13device_kernelINS_4gemm6kernel13GemmUniversalIN4cute5tupleIJiiiiEEENS1_10collective13CollectiveMmaINS1_37MainloopSm90TmaGmmaWarpSpecializedFP8ILi14ENS5_IJNS4_1CILi1EEENSA_ILi4EEESB_EEENS1_35KernelTmaWarpSpecializedCooperativeEEENS5_IJNSA_ILi256EEESG_NSA_ILi32EEEEEENS_12float_e5m2_tENS5_IJlSB_lEEESJ_SK_NS4_8TiledMMAINS4_8MMA_AtomIJNS4_4SM904GMMA31MMA_64x256x32_F32E5M2E5M2_SS_TNILNSO_7ScaleInE1ELSQ_1EEEEEENS4_6LayoutINS5_IJNSA_ILi2EEESB_SB_EEENS5_IJSB_NSA_ILi0EEESW_EEEEENS5_IJNS4_10UnderscoreESZ_SZ_EEEEENS4_23SM90_TMA_LOAD_MULTICASTENS4_14ComposedLayoutINS4_7SwizzleILi1ELi4ELi3EEENS4_18smem_ptr_flag_bitsILi8EEENST_INS5_IJNSA_ILi8EEESH_EEENS5_IJSH_SB_EEEEEEEvNS4_8identityENS4_13SM90_TMA_LOADES1C_vS1D_EENS_8epilogue10collective6detail29Sm90TmaWarpSpecializedAdapterINS1H_15DefaultEpilogueISJ_SK_SK_NS1G_6thread17LinearCombinationISJ_Li1EffLNS1L_9ScaleType4KindE0ELNS_15FloatRoundStyleE2ESJ_EENS1_15EpilogueDefaultEEEEEvvEEEEvNT_6ParamsE)
        /*0020*/ 	.word	0x00000678
.L_16:


//--------------------- .nv.compat                --------------------------
	.section	.nv.compat,"",@"SHT_CUDA_COMPAT_INFO"
	.align	4
        /*0000*/ 	.byte	0x02, 0x09, 0x01, 0x00, 0x02, 0x02, 0x04, 0x00, 0x02, 0x05, 0x05, 0x00, 0x03, 0x07, 0x01, 0x01
        /*0010*/ 	.byte	0x02, 0x03, 0x01, 0x00, 0x02, 0x06, 0x01, 0x00, 0x04, 0x0b, 0x08, 0x00, 0x00, 0x00, 0x00, 0x00
        /*0020*/ 	.byte	0x00, 0x00, 0x00, 0x00


//--------------------- .nv.info._ZN7cutlass13device_kernelINS_4gemm6kernel13GemmUniversalIN4cute5tupleIJiiiiEEENS1_10collective13CollectiveMmaINS1_37MainloopSm90TmaGmmaWarpSpecializedFP8ILi14ENS5_IJNS4_1CILi1EEENSA_ILi4EEESB_EEENS1_35KernelTmaWarpSpecializedCooperativeEEENS5_IJNSA_ILi256EEESG_NSA_ILi32EEEEEENS_12float_e5m2_tENS5_IJlSB_lEEESJ_SK_NS4_8TiledMMAINS4_8MMA_AtomIJNS4_4SM904GMMA31MMA_64x256x32_F32E5M2E5M2_SS_TNILNSO_7ScaleInE1ELSQ_1EEEEEENS4_6LayoutINS5_IJNSA_ILi2EEESB_SB_EEENS5_IJSB_NSA_ILi0EEESW_EEEEENS5_IJNS4_10UnderscoreESZ_SZ_EEEEENS4_23SM90_TMA_LOAD_MULTICASTENS4_14ComposedLayoutINS4_7SwizzleILi1ELi4ELi3EEENS4_18smem_ptr_flag_bitsILi8EEENST_INS5_IJNSA_ILi8EEESH_EEENS5_IJSH_SB_EEEEEEEvNS4_8identityENS4_13SM90_TMA_LOADES1C_vS1D_EENS_8epilogue10collective6detail29Sm90TmaWarpSpecializedAdapterINS1H_15DefaultEpilogueISJ_SK_SK_NS1G_6thread17LinearCombinationISJ_Li1EffLNS1L_9ScaleType4KindE0ELNS_15FloatRoundStyleE2ESJ_EENS1_15EpilogueDefaultEEEEEvvEEEEvNT_6ParamsE --------------------------
	.section	.nv.info._ZN7cutlass13device_kernelINS_4gemm6kernel13GemmUniversalIN4cute5tupleIJiiiiEEENS1_10collective13CollectiveMmaINS1_37MainloopSm90TmaGmmaWarpSpecializedFP8ILi14ENS5_IJNS4_1CILi1EEENSA_ILi4EEESB_EEENS1_35KernelTmaWarpSpecializedCooperativeEEENS5_IJNSA_ILi256EEESG_NSA_ILi32EEEEEENS_12float_e5m2_tENS5_IJlSB_lEEESJ_SK_NS4_8TiledMMAINS4_8MMA_AtomIJNS4_4SM904GMMA31MMA_64x256x32_F32E5M2E5M2_SS_TNILNSO_7ScaleInE1ELSQ_1EEEEEENS4_6LayoutINS5_IJNSA_ILi2EEESB_SB_EEENS5_IJSB_NSA_ILi0EEESW_EEEEENS5_IJNS4_10UnderscoreESZ_SZ_EEEEENS4_23SM90_TMA_LOAD_MULTICASTENS4_14ComposedLayoutINS4_7SwizzleILi1ELi4ELi3EEENS4_18smem_ptr_flag_bitsILi8EEENST_INS5_IJNSA_ILi8EEESH_EEENS5_IJSH_SB_EEEEEEEvNS4_8identityENS4_13SM90_TMA_LOADES1C_vS1D_EENS_8epilogue10collective6detail29Sm90TmaWarpSpecializedAdapterINS1H_15DefaultEpilogueISJ_SK_SK_NS1G_6thread17LinearCombinationISJ_Li1EffLNS1L_9ScaleType4KindE0ELNS_15FloatRoundStyleE2ESJ_EENS1_15EpilogueDefaultEEEEEvvEEEEvNT_6ParamsE,"",@"SHT_CUDA_INFO"
	.sectionflags	@""
	.align	4


	//----- nvinfo : EIATTR_CUDA_API_VERSION
	.align		4
        /*0000*/ 	.byte	0x04, 0x37
        /*0002*/ 	.short	(.L_18 - .L_17)
.L_17:
        /*0004*/ 	.word	0x00000082


	//----- nvinfo : EIATTR_KPARAM_INFO
	.align		4
.L_18:
        /*0008*/ 	.byte	0x04, 0x17
        /*000a*/ 	.short	(.L_20 - .L_19)
.L_19:
        /*000c*/ 	.word	0x00000000
        /*0010*/ 	.short	0x0000
        /*0012*/ 	.short	0x0070
        /*0014*/ 	.byte	0x00, 0xf0, 0x01, 0x10


	//----- nvinfo : EIATTR_SPARSE_MMA_MASK
	.align		4
.L_20:
        /*0018*/ 	.byte	0x03, 0x50
        /*001a*/ 	.short	0x0000


	//----- nvinfo : EIATTR_MAXREG_COUNT
	.align		4
        /*001c*/ 	.byte	0x03, 0x1b
        /*001e*/ 	.short	0x00a8


	//----- nvinfo : EIATTR_NUM_BARRIERS
	.align		4
        /*0020*/ 	.byte	0x02, 0x4c
        /*0022*/ 	.byte	0x01
	.zero		1


	//----- nvinfo : EIATTR_ANNOTATIONS
	.align		4
        /*0024*/ 	.byte	0x04, 0x55
        /*0026*/ 	.short	(.L_22 - .L_21)


	//   ....[0]....
.L_21:
        /*0028*/ 	.word	0x00000001
        /*002c*/ 	.byte	0xe0, 0x07, 0x00, 0x00, 0x01, 0x00, 0x00, 0x00, 0x10, 0x0a, 0x00, 0x00, 0x01, 0x00, 0x00, 0x00
        /* <DEDUP_REMOVED lines=1354> */
        /*54dc*/ 	.byte	0x40, 0x3c, 0x02, 0x00, 0x01, 0x00, 0x00, 0x00, 0x90, 0x3c, 0x02, 0x00


	//----- nvinfo : EIATTR_MERCURY_ISA_VERSION
	.align		4
.L_22:
        /*54e8*/ 	.byte	0x03, 0x5f
        /*54ea*/ 	.short	0x0101


	//----- nvinfo : EIATTR_INT_WARP_WIDE_INSTR_OFFSETS
	.align		4
        /*54ec*/ 	.byte	0x04, 0x31
        /*54ee*/ 	.short	(.L_24 - .L_23)


	//   ....[0]....
.L_23:
        /*54f0*/ 	.word	0x000006a0


	//   ....[1]....
        /*54f4*/ 	.word	0x000006c0


	//   ....[2]....
        /*54f8*/ 	.word	0x00000810


	//----- nvinfo : EIATTR_COOP_GROUP_MASK_REGIDS
	.align		4
.L_24:
        /*54fc*/ 	.byte	0x04, 0x29
        /*54fe*/ 	.short	(.L_26 - .L_25)


	//   ....[0]....
.L_25:
        /*5500*/ 	.word	0xffffffff


	//   ....[1]....
        /*5504*/ 	.word	0xffffffff


	//   ....[2]....
        /*5508*/ 	.word	0xffffffff


	//   ....[3]....
        /*550c*/ 	.word	0xffffffff


	//   ....[4]....
        /*5510*/ 	.word	0xffffffff


	//   ....[5]....
        /*5514*/ 	.word	0xffffffff


	//----- nvinfo : EIATTR_COOP_GROUP_INSTR_OFFSETS
	.align		4
.L_26:
        /*5518*/ 	.byte	0x04, 0x28
        /*551a*/ 	.short	(.L_28 - .L_27)


	//   ....[0]....
.L_27:
        /*551c*/ 	.word	0x00000070


	//   ....[1]....
        /*5520*/ 	.word	0x00000080


	//   ....[2]....
        /*5524*/ 	.word	0x000001a0


	//   ....[3]....
        /*5528*/ 	.word	0x00000530


	//   ....[4]....
        /*552c*/ 	.word	0x00000920


	//   ....[5]....
        /*5530*/ 	.word	0x00002a60


	//----- nvinfo : EIATTR_REG_RECONFIG
	.align		4
.L_28:
        /*5534*/ 	.byte	0x01, 0x54
	.zero		2


	//----- nvinfo : EIATTR_MBARRIER_INSTR_OFFSETS
	.align		4
        /*5538*/ 	.byte	0x04, 0x39
        /*553a*/ 	.short	(.L_30 - .L_29)


	//   ....[0]....
.L_29:
        /*553c*/ 	.word	0x00000340
        /*5540*/ 	.word	0x000000ff
        /*5544*/ 	.word	0x00000000
        /*5548*/ 	.short	0x0100
        /*554a*/ 	.byte	0x09
	.zero		1


	//   ....[1]....
        /*554c*/ 	.word	0x00000350
        /*5550*/ 	.word	0x000000ff
        /*5554*/ 	.word	0x00000070
        /*5558*/ 	.short	0x0100
        /*555a*/ 	.byte	0x09
	.zero		1


	//   ....[2]....
        /*555c*/ 	.word	0x00000360
        /*5560*/ 	.word	0x000000ff
        /*5564*/ 	.word	0x00000008
        /*5568*/ 	.short	0x0100
        /*556a*/ 	.byte	0x09
	.zero		1


	//   ....[3]....
        /*556c*/ 	.word	0x00000370
        /*5570*/ 	.word	0x000000ff
        /*5574*/ 	.word	0x00000078
        /*5578*/ 	.short	0x0100
        /*557a*/ 	.byte	0x09
	.zero		1


	//   ....[4]....
        /*557c*/ 	.word	0x00000380
        /*5580*/ 	.word	0x000000ff
        /*5584*/ 	.word	0x00000010
        /*5588*/ 	.short	0x0100
        /*558a*/ 	.byte	0x09
	.zero		1


	//   ....[5]....
        /*558c*/ 	.word	0x00000390
        /*5590*/ 	.word	0x000000ff
        /*5594*/ 	.word	0x00000080
        /*5598*/ 	.short	0x0100
        /*559a*/ 	.byte	0x09
	.zero		1


	//   ....[6]....
        /*559c*/ 	.word	0x000003a0
        /*55a0*/ 	.word	0x000000ff
        /*55a4*/ 	.word	0x00000018
        /*55a8*/ 	.short	0x0100
        /*55aa*/ 	.byte	0x09
	.zero		1


	//   ....[7]....
        /*55ac*/ 	.word	0x000003b0
        /*55b0*/ 	.word	0x000000ff
        /*55b4*/ 	.word	0x00000088
        /*55b8*/ 	.short	0x0100
        /*55ba*/ 	.byte	0x09
	.zero		1


	//   ....[8]....
        /*55bc*/ 	.word	0x000003c0
        /*55c0*/ 	.word	0x000000ff
        /*55c4*/ 	.word	0x00000020
        /*55c8*/ 	.short	0x0100
        /*55ca*/ 	.byte	0x09
	.zero		1


	//   ....[9]....
        /*55cc*/ 	.word	0x000003d0
        /*55d0*/ 	.word	0x000000ff
        /*55d4*/ 	.word	0x00000090
        /*55d8*/ 	.short	0x0100
        /*55da*/ 	.byte	0x09
	.zero		1


	//   ....[10]....
        /*55dc*/ 	.word	0x000003e0
        /*55e0*/ 	.word	0x000000ff
        /*55e4*/ 	.word	0x00000028
        /*55e8*/ 	.short	0x0100
        /*55ea*/ 	.byte	0x09
	.zero		1


	//   ....[11]....
        /*55ec*/ 	.word	0x000003f0
        /*55f0*/ 	.word	0x000000ff
        /*55f4*/ 	.word	0x00000098
        /*55f8*/ 	.short	0x0100
        /*55fa*/ 	.byte	0x09
	.zero		1


	//   ....[12]....
        /*55fc*/ 	.word	0x00000400
        /*5600*/ 	.word	0x000000ff
        /*5604*/ 	.word	0x00000030
        /*5608*/ 	.short	0x0100
        /*560a*/ 	.byte	0x09
	.zero		1


	//   ....[13]....
        /*560c*/ 	.word	0x00000410
        /*5610*/ 	.word	0x000000ff
        /*5614*/ 	.word	0x000000a0
        /*5618*/ 	.short	0x0100
        /*561a*/ 	.byte	0x09
	.zero		1


	//   ....[14]....
        /*561c*/ 	.word	0x00000420
        /*5620*/ 	.word	0x000000ff
        /*5624*/ 	.word	0x00000038
        /*5628*/ 	.short	0x0100
        /*562a*/ 	.byte	0x09
	.zero		1


	//   ....[15]....
        /*562c*/ 	.word	0x00000430
        /*5630*/ 	.word	0x000000ff
        /*5634*/ 	.word	0x000000a8
        /*5638*/ 	.short	0x0100
        /*563a*/ 	.byte	0x09
	.zero		1


	//   ....[16]....
        /*563c*/ 	.word	0x00000440
        /*5640*/ 	.word	0x000000ff
        /*5644*/ 	.word	0x00000040
        /*5648*/ 	.short	0x0100
        /*564a*/ 	.byte	0x09
	.zero		1


	//   ....[17]....
        /*564c*/ 	.word	0x00000450
        /*5650*/ 	.word	0x000000ff
        /*5654*/ 	.word	0x000000b0
        /*5658*/ 	.short	0x0100
        /*565a*/ 	.byte	0x09
	.zero		1


	//   ....[18]....
        /*565c*/ 	.word	0x00000460
        /*5660*/ 	.word	0x000000ff
        /*5664*/ 	.word	0x00000048
        /*5668*/ 	.short	0x0100
        /*566a*/ 	.byte	0x09
	.zero		1


	//   ....[19]....
        /*566c*/ 	.word	0x00000470
        /*5670*/ 	.word	0x000000ff
        /*5674*/ 	.word	0x000000b8
        /*5678*/ 	.short	0x0100
        /*567a*/ 	.byte	0x09
	.zero		1


	//   ....[20]....
        /*567c*/ 	.word	0x00000480
        /*5680*/ 	.word	0x000000ff
        /*5684*/ 	.word	0x00000050
        /*5688*/ 	.short	0x0100
        /*568a*/ 	.byte	0x09
	.zero		1


	//   ....[21]....
        /*568c*/ 	.word	0x00000490
        /*5690*/ 	.word	0x000000ff
        /*5694*/ 	.word	0x000000c0
        /*5698*/ 	.short	0x0100
        /*569a*/ 	.byte	0x09
	.zero		1


	//   ....[22]....
        /*569c*/ 	.word	0x000004a0
        /*56a0*/ 	.word	0x000000ff
        /*56a4*/ 	.word	0x00000058
        /*56a8*/ 	.short	0x0100
        /*56aa*/ 	.byte	0x09
	.zero		1


	//   ....[23]....
        /*56ac*/ 	.word	0x000004b0
        /*56b0*/ 	.word	0x000000ff
        /*56b4*/ 	.word	0x000000c8
        /*56b8*/ 	.short	0x0100
        /*56ba*/ 	.byte	0x09
	.zero		1


	//   ....[24]....
        /*56bc*/ 	.word	0x000004c0
        /*56c0*/ 	.word	0x000000ff
        /*56c4*/ 	.word	0x00000060
        /*56c8*/ 	.short	0x0100
        /*56ca*/ 	.byte	0x09
	.zero		1


	//   ....[25]....
        /*56cc*/ 	.word	0x000004d0
        /*56d0*/ 	.word	0x000000ff
        /*56d4*/ 	.word	0x000000d0
        /*56d8*/ 	.short	0x0100
        /*56da*/ 	.byte	0x09
	.zero		1


	//   ....[26]....
        /*56dc*/ 	.word	0x000004e0
        /*56e0*/ 	.word	0x000000ff
        /*56e4*/ 	.word	0x00000068
        /*56e8*/ 	.short	0x0100
        /*56ea*/ 	.byte	0x09
	.zero		1


	//   ....[27]....
        /*56ec*/ 	.word	0x000004f0
        /*56f0*/ 	.word	0x000000ff
        /*56f4*/ 	.word	0x000000d8
        /*56f8*/ 	.short	0x0100
        /*56fa*/ 	.byte	0x09
	.zero		1


	//   ....[28]....
        /*56fc*/ 	.word	0x000008a0
        /*5700*/ 	.word	0x000000ff
        /*5704*/ 	.word	0x000000f0
        /*5708*/ 	.short	0x0100
        /*570a*/ 	.byte	0x06
	.zero		1


	//   ....[29]....
        /*570c*/ 	.word	0x000008d0
        /*5710*/ 	.word	0x000000ff
        /*5714*/ 	.word	0x000000f8
        /*5718*/ 	.short	0x0100
        /*571a*/ 	.byte	0x06
	.zero		1


	//   ....[30]....
        /*571c*/ 	.word	0x00002e70
        /*5720*/ 	.word	0x000000ff
        /*5724*/ 	.word	0x00000000
        /*5728*/ 	.short	0x010a
        /*572a*/ 	.byte	0x07
	.zero		1


	//   ....[31]....
        /*572c*/ 	.word	0x00002ed0
        /*5730*/ 	.word	0x000000ff
        /*5734*/ 	.word	0x00000000
        /*5738*/ 	.short	0x010a
        /*573a*/ 	.byte	0x07
	.zero		1


	//   ....[32]....
        /*573c*/ 	.word	0x00006690
        /*5740*/ 	.word	0x000000ff
        /*5744*/ 	.word	0x00000000
        /*5748*/ 	.short	0x010a
        /*574a*/ 	.byte	0x0f
	.zero		1


	//   ....[33]....
        /*574c*/ 	.word	0x000066d0
        /*5750*/ 	.word	0x000000ff
        /*5754*/ 	.word	0x00000000
        /*5758*/ 	.short	0x010a
        /*575a*/ 	.byte	0x0f
	.zero		1


	//   ....[34]....
        /*575c*/ 	.word	0x0000b370
        /*5760*/ 	.word	0x00000003
        /*5764*/ 	.word	0x00000000
        /*5768*/ 	.short	0x0101
        /*576a*/ 	.byte	0x3f
	.zero		1


	//   ....[35]....
        /*576c*/ 	.word	0x0000ee50
        /*5770*/ 	.word	0x00000000
        /*5774*/ 	.word	0x00000000
        /*5778*/ 	.short	0x0101
        /*577a*/ 	.byte	0x3f
	.zero		1


	//   ....[36]....
        /*577c*/ 	.word	0x000228f0
        /*5780*/ 	.word	0x00000012
        /*5784*/ 	.word	0x00000070
        /*5788*/ 	.short	0x010a
        /*578a*/ 	.byte	0x3f
	.zero		1


	//   ....[37]....
        /*578c*/ 	.word	0x00022c90
        /*5790*/ 	.word	0x00000002
        /*5794*/ 	.word	0x000000f8
        /*5798*/ 	.short	0x0101
        /*579a*/ 	.byte	0x3f
	.zero		1


	//   ....[38]....
        /*579c*/ 	.word	0x00023430
        /*57a0*/ 	.word	0x00000005
        /*57a4*/ 	.word	0x00000000
        /*57a8*/ 	.short	0x010a
        /*57aa*/ 	.byte	0x3f
	.zero		1


	//   ....[39]....
        /*57ac*/ 	.word	0x000234c0
        /*57b0*/ 	.word	0x00000007
        /*57b4*/ 	.word	0x00000000
        /*57b8*/ 	.short	0x010a
        /*57ba*/ 	.byte	0x3f
	.zero		1


	//   ....[40]....
        /*57bc*/ 	.word	0x00023550
        /*57c0*/ 	.word	0x00000007
        /*57c4*/ 	.word	0x00000000
        /*57c8*/ 	.short	0x010a
        /*57ca*/ 	.byte	0x3f
	.zero		1


	//   ....[41]....
        /*57cc*/ 	.word	0x000235e0
        /*57d0*/ 	.word	0x00000007
        /*57d4*/ 	.word	0x00000000
        /*57d8*/ 	.short	0x010a
        /*57da*/ 	.byte	0x3f
	.zero		1


	//   ....[42]....
        /*57dc*/ 	.word	0x00023670
        /*57e0*/ 	.word	0x00000007
        /*57e4*/ 	.word	0x00000000
        /*57e8*/ 	.short	0x010a
        /*57ea*/ 	.byte	0x3f
	.zero		1


	//   ....[43]....
        /*57ec*/ 	.word	0x00023700
        /*57f0*/ 	.word	0x00000007
        /*57f4*/ 	.word	0x00000000
        /*57f8*/ 	.short	0x010a
        /*57fa*/ 	.byte	0x3f
	.zero		1


	//   ....[44]....
        /*57fc*/ 	.word	0x00023790
        /*5800*/ 	.word	0x00000007
        /*5804*/ 	.word	0x00000000
        /*5808*/ 	.short	0x010a
        /*580a*/ 	.byte	0x3f
	.zero		1


	//   ....[45]....
        /*580c*/ 	.word	0x00023820
        /*5810*/ 	.word	0x00000007
        /*5814*/ 	.word	0x00000000
        /*5818*/ 	.short	0x010a
        /*581a*/ 	.byte	0x3f
	.zero		1


	//   ....[46]....
        /*581c*/ 	.word	0x000238b0
        /*5820*/ 	.word	0x00000007
        /*5824*/ 	.word	0x00000000
        /*5828*/ 	.short	0x010a
        /*582a*/ 	.byte	0x3f
	.zero		1


	//   ....[47]....
        /*582c*/ 	.word	0x00023940
        /*5830*/ 	.word	0x00000007
        /*5834*/ 	.word	0x00000000
        /*5838*/ 	.short	0x010a
        /*583a*/ 	.byte	0x3f
	.zero		1


	//   ....[48]....
        /*583c*/ 	.word	0x000239d0
        /*5840*/ 	.word	0x00000007
        /*5844*/ 	.word	0x00000000
        /*5848*/ 	.short	0x010a
        /*584a*/ 	.byte	0x3f
	.zero		1


	//   ....[49]....
        /*584c*/ 	.word	0x00023a60
        /*5850*/ 	.word	0x00000007
        /*5854*/ 	.word	0x00000000
        /*5858*/ 	.short	0x010a
        /*585a*/ 	.byte	0x3f
	.zero		1


	//   ....[50]....
        /*585c*/ 	.word	0x00023af0
        /*5860*/ 	.word	0x00000007
        /*5864*/ 	.word	0x00000000
        /*5868*/ 	.short	0x010a
        /*586a*/ 	.byte	0x3f
	.zero		1


	//   ....[51]....
        /*586c*/ 	.word	0x00023b80
        /*5870*/ 	.word	0x00000003
        /*5874*/ 	.word	0x00000000
        /*5878*/ 	.short	0x010a
        /*587a*/ 	.byte	0x3f
	.zero		1


	//   ....[52]....
        /*587c*/ 	.word	0x00023bf0
        /*5880*/ 	.word	0x00000003
        /*5884*/ 	.word	0x00000000
        /*5888*/ 	.short	0x010a
        /*588a*/ 	.byte	0x3f
	.zero		1


	//   ....[53]....
        /*588c*/ 	.word	0x00023c60
        /*5890*/ 	.word	0x00000000
        /*5894*/ 	.word	0x00000000
        /*5898*/ 	.short	0x010a
        /*589a*/ 	.byte	0x3f
	.zero		1


	//   ....[54]....
        /*589c*/ 	.word	0x00023d40
        /*58a0*/ 	.word	0x00000012
        /*58a4*/ 	.word	0x00000070
        /*58a8*/ 	.short	0x010a
        /*58aa*/ 	.byte	0x3f
	.zero		1


	//   ....[55]....
        /*58ac*/ 	.word	0x00023e10
        /*58b0*/ 	.word	0x00000005
        /*58b4*/ 	.word	0x00000000
        /*58b8*/ 	.short	0x010a
        /*58ba*/ 	.byte	0x3f
	.zero		1


	//   ....[56]....
        /*58bc*/ 	.word	0x00023e60
        /*58c0*/ 	.word	0x00000007
        /*58c4*/ 	.word	0x00000000
        /*58c8*/ 	.short	0x010a
        /*58ca*/ 	.byte	0x3f
	.zero		1


	//   ....[57]....
        /*58cc*/ 	.word	0x00023eb0
        /*58d0*/ 	.word	0x00000007
        /*58d4*/ 	.word	0x00000000
        /*58d8*/ 	.short	0x010a
        /*58da*/ 	.byte	0x3f
	.zero		1


	//   ....[58]....
        /*58dc*/ 	.word	0x00023f00
        /*58e0*/ 	.word	0x00000007
        /*58e4*/ 	.word	0x00000000
        /*58e8*/ 	.short	0x010a
        /*58ea*/ 	.byte	0x3f
	.zero		1


	//   ....[59]....
        /*58ec*/ 	.word	0x00023f50
        /*58f0*/ 	.word	0x00000007
        /*58f4*/ 	.word	0x00000000
        /*58f8*/ 	.short	0x010a
        /*58fa*/ 	.byte	0x3f
	.zero		1


	//   ....[60]....
        /*58fc*/ 	.word	0x00023fa0
        /*5900*/ 	.word	0x00000007
        /*5904*/ 	.word	0x00000000
        /*5908*/ 	.short	0x010a
        /*590a*/ 	.byte	0x3f
	.zero		1


	//   ....[61]....
        /*590c*/ 	.word	0x00023ff0
        /*5910*/ 	.word	0x00000007
        /*5914*/ 	.word	0x00000000
        /*5918*/ 	.short	0x010a
        /*591a*/ 	.byte	0x3f
	.zero		1


	//   ....[62]....
        /*591c*/ 	.word	0x00024040
        /*5920*/ 	.word	0x00000007
        /*5924*/ 	.word	0x00000000
        /*5928*/ 	.short	0x010a
        /*592a*/ 	.byte	0x3f
	.zero		1


	//   ....[63]....
        /*592c*/ 	.word	0x00024090
        /*5930*/ 	.word	0x00000007
        /*5934*/ 	.word	0x00000000
        /*5938*/ 	.short	0x010a
        /*593a*/ 	.byte	0x3f
	.zero		1


	//   ....[64]....
        /*593c*/ 	.word	0x000240e0
        /*5940*/ 	.word	0x00000007
        /*5944*/ 	.word	0x00000000
        /*5948*/ 	.short	0x010a
        /*594a*/ 	.byte	0x3f
	.zero		1


	//   ....[65]....
        /*594c*/ 	.word	0x00024130
        /*5950*/ 	.word	0x00000007
        /*5954*/ 	.word	0x00000000
        /*5958*/ 	.short	0x010a
        /*595a*/ 	.byte	0x3f
	.zero		1


	//   ....[66]....
        /*595c*/ 	.word	0x00024180
        /*5960*/ 	.word	0x00000007
        /*5964*/ 	.word	0x00000000
        /*5968*/ 	.short	0x010a
        /*596a*/ 	.byte	0x3f
	.zero		1


	//   ....[67]....
        /*596c*/ 	.word	0x000241d0
        /*5970*/ 	.word	0x00000007
        /*5974*/ 	.word	0x00000000
        /*5978*/ 	.short	0x010a
        /*597a*/ 	.byte	0x3f
	.zero		1


	//----- nvinfo : EIATTR_NUM_MBARRIERS
	.align		4
.L_30:
        /*597c*/ 	.byte	0x03, 0x38
        /*597e*/ 	.short	0x001e


	//----- nvinfo : EIATTR_EXIT_INSTR_OFFSETS
	.align		4
        /*5980*/ 	.byte	0x04, 0x1c
        /*5982*/ 	.short	(.L_32 - .L_31)


	//   ....[0]....
.L_31:
        /*5984*/ 	.word	0x00000ab0


	//   ....[1]....
        /*5988*/ 	.word	0x00001350


	//   ....[2]....
        /*598c*/ 	.word	0x00021ff0


	//   ....[3]....
        /*5990*/ 	.word	0x00022590


	//   ....[4]....
        /*5994*/ 	.word	0x00023bd0


	//----- nvinfo : EIATTR_MAX_THREADS
	.align		4
.L_32:
        /*5998*/ 	.byte	0x04, 0x05
        /*599a*/ 	.short	(.L_34 - .L_33)
.L_33:
        /*599c*/ 	.word	0x00000180
        /*59a0*/ 	.word	0x00000001
        /*59a4*/ 	.word	0x00000001


	//----- nvinfo : EIATTR_CRS_STACK_SIZE
	.align		4
.L_34:
        /*59a8*/ 	.byte	0x04, 0x1e
        /*59aa*/ 	.short	(.L_36 - .L_35)
.L_35:
        /*59ac*/ 	.word	0x00000000


	//----- nvinfo : EIATTR_CBANK_PARAM_SIZE
	.align		4
.L_36:
        /*59b0*/ 	.byte	0x03, 0x19
        /*59b2*/ 	.short	0x0470


	//----- nvinfo : EIATTR_PARAM_CBANK
	.align		4
        /*59b4*/ 	.byte	0x04, 0x0a
        /*59b6*/ 	.short	(.L_38 - .L_37)
	.align		4
.L_37:
        /*59b8*/ 	.word	index@(.nv.constant0._ZN7cutlass13device_kernelINS_4gemm6kernel13GemmUniversalIN4cute5tupleIJiiiiEEENS1_10collective13CollectiveMmaINS1_37MainloopSm90TmaGmmaWarpSpecializedFP8ILi14ENS5_IJNS4_1CILi1EEENSA_ILi4EEESB_EEENS1_35KernelTmaWarpSpecializedCooperativeEEENS5_IJNSA_ILi256EEESG_NSA_ILi32EEEEEENS_12float_e5m2_tENS5_IJlSB_lEEESJ_SK_NS4_8TiledMMAINS4_8MMA_AtomIJNS4_4SM904GMMA31MMA_64x256x32_F32E5M2E5M2_SS_TNILNSO_7ScaleInE1ELSQ_1EEEEEENS4_6LayoutINS5_IJNSA_ILi2EEESB_SB_EEENS5_IJSB_NSA_ILi0EEESW_EEEEENS5_IJNS4_10UnderscoreESZ_SZ_EEEEENS4_23SM90_TMA_LOAD_MULTICASTENS4_14ComposedLayoutINS4_7SwizzleILi1ELi4ELi3EEENS4_18smem_ptr_flag_bitsILi8EEENST_INS5_IJNSA_ILi8EEESH_EEENS5_IJSH_SB_EEEEEEEvNS4_8identityENS4_13SM90_TMA_LOADES1C_vS1D_EENS_8epilogue10collective6detail29Sm90TmaWarpSpecializedAdapterINS1H_15DefaultEpilogueISJ_SK_SK_NS1G_6thread17LinearCombinationISJ_Li1EffLNS1L_9ScaleType4KindE0ELNS_15FloatRoundStyleE2ESJ_EENS1_15EpilogueDefaultEEEEEvvEEEEvNT_6ParamsE)
        /*59bc*/ 	.short	0x0210
        /*59be*/ 	.short	0x0470


	//----- nvinfo : EIATTR_SW_WAR
	.align		4
.L_38:
        /*59c0*/ 	.byte	0x04, 0x36
        /*59c2*/ 	.short	(.L_40 - .L_39)
.L_39:
        /*59c4*/ 	.word	0x00000008
.L_40:


//--------------------- .nv.callgraph             --------------------------
	.section	.nv.callgraph,"",@"SHT_CUDA_CALLGRAPH"
	.align	4
	.sectionentsize	8
	.align		4
        /*0000*/ 	.word	0x00000000
	.align		4
        /*0004*/ 	.word	0xffffffff
	.align		4
        /*0008*/ 	.word	0x00000000
	.align		4
        /*000c*/ 	.word	0xfffffffe
	.align		4
        /*0010*/ 	.word	0x00000000
	.align		4
        /*0014*/ 	.word	0xfffffffd
	.align		4
        /*0018*/ 	.word	0x00000000
	.align		4
        /*001c*/ 	.word	0xfffffffc


//--------------------- .nv.constant4             --------------------------
	.section	.nv.constant4,"a",@progbits
	.align	8
	.align		8
.nv.constant4:
        /*0000*/ 	.dword	_ZN40_INTERNAL_7dcba927_4_k_cu_53fd6f23_257704cuda3std3__45__cpo5beginE
	.align		8
        /*0008*/ 	.dword	_ZN40_INTERNAL_7dcba927_4_k_cu_53fd6f23_257704cuda3std3__45__cpo3endE
	.align		8
        /*0010*/ 	.dword	_ZN40_INTERNAL_7dcba927_4_k_cu_53fd6f23_257704cuda3std3__45__cpo6cbeginE
	.align		8
        /*0018*/ 	.dword	_ZN40_INTERNAL_7dcba927_4_k_cu_53fd6f23_257704cuda3std3__45__cpo4cendE
	.align		8
        /*0020*/ 	.dword	_ZN40_INTERNAL_7dcba927_4_k_cu_53fd6f23_257704cuda3std3__442_GLOBAL__N__7dcba927_4_k_cu_53fd6f23_257706ignoreE
	.align		8
        /*0028*/ 	.dword	_ZN40_INTERNAL_7dcba927_4_k_cu_53fd6f23_257704cuda3std3__419piecewise_constructE
	.align		8
        /*0030*/ 	.dword	_ZN40_INTERNAL_7dcba927_4_k_cu_53fd6f23_257704cuda3std3__48in_placeE
	.align		8
        /*0038*/ 	.dword	_ZN40_INTERNAL_7dcba927_4_k_cu_53fd6f23_257704cuda3std6ranges3__45__cpo4swapE
	.align		8
        /*0040*/ 	.dword	_ZN40_INTERNAL_7dcba927_4_k_cu_53fd6f23_257704cuda3std6ranges3__45__cpo9iter_moveE
	.align		8
        /*0048*/ 	.dword	_ZN40_INTERNAL_7dcba927_4_k_cu_53fd6f23_257704cute7productE
	.align		8
        /*0050*/ 	.dword	_ZN40_INTERNAL_7dcba927_4_k_cu_53fd6f23_257704cute1_E


//--------------------- .text._ZN7cutlass13device_kernelINS_4gemm6kernel13GemmUniversalIN4cute5tupleIJiiiiEEENS1_10collective13CollectiveMmaINS1_37MainloopSm90TmaGmmaWarpSpecializedFP8ILi14ENS5_IJNS4_1CILi1EEENSA_ILi4EEESB_EEENS1_35KernelTmaWarpSpecializedCooperativeEEENS5_IJNSA_ILi256EEESG_NSA_ILi32EEEEEENS_12float_e5m2_tENS5_IJlSB_lEEESJ_SK_NS4_8TiledMMAINS4_8MMA_AtomIJNS4_4SM904GMMA31MMA_64x256x32_F32E5M2E5M2_SS_TNILNSO_7ScaleInE1ELSQ_1EEEEEENS4_6LayoutINS5_IJNSA_ILi2EEESB_SB_EEENS5_IJSB_NSA_ILi0EEESW_EEEEENS5_IJNS4_10UnderscoreESZ_SZ_EEEEENS4_23SM90_TMA_LOAD_MULTICASTENS4_14ComposedLayoutINS4_7SwizzleILi1ELi4ELi3EEENS4_18smem_ptr_flag_bitsILi8EEENST_INS5_IJNSA_ILi8EEESH_EEENS5_IJSH_SB_EEEEEEEvNS4_8identityENS4_13SM90_TMA_LOADES1C_vS1D_EENS_8epilogue10collective6detail29Sm90TmaWarpSpecializedAdapterINS1H_15DefaultEpilogueISJ_SK_SK_NS1G_6thread17LinearCombinationISJ_Li1EffLNS1L_9ScaleType4KindE0ELNS_15FloatRoundStyleE2ESJ_EENS1_15EpilogueDefaultEEEEEvvEEEEvNT_6ParamsE --------------------------
	.section	.text._ZN7cutlass13device_kernelINS_4gemm6kernel13GemmUniversalIN4cute5tupleIJiiiiEEENS1_10collective13CollectiveMmaINS1_37MainloopSm90TmaGmmaWarpSpecializedFP8ILi14ENS5_IJNS4_1CILi1EEENSA_ILi4EEESB_EEENS1_35KernelTmaWarpSpecializedCooperativeEEENS5_IJNSA_ILi256EEESG_NSA_ILi32EEEEEENS_12float_e5m2_tENS5_IJlSB_lEEESJ_SK_NS4_8TiledMMAINS4_8MMA_AtomIJNS4_4SM904GMMA31MMA_64x256x32_F32E5M2E5M2_SS_TNILNSO_7ScaleInE1ELSQ_1EEEEEENS4_6LayoutINS5_IJNSA_ILi2EEESB_SB_EEENS5_IJSB_NSA_ILi0EEESW_EEEEENS5_IJNS4_10UnderscoreESZ_SZ_EEEEENS4_23SM90_TMA_LOAD_MULTICASTENS4_14ComposedLayoutINS4_7SwizzleILi1ELi4ELi3EEENS4_18smem_ptr_flag_bitsILi8EEENST_INS5_IJNSA_ILi8EEESH_EEENS5_IJSH_SB_EEEEEEEvNS4_8identityENS4_13SM90_TMA_LOADES1C_vS1D_EENS_8epilogue10collective6detail29Sm90TmaWarpSpecializedAdapterINS1H_15DefaultEpilogueISJ_SK_SK_NS1G_6thread17LinearCombinationISJ_Li1EffLNS1L_9ScaleType4KindE0ELNS_15FloatRoundStyleE2ESJ_EENS1_15EpilogueDefaultEEEEEvvEEEEvNT_6ParamsE,"ax",@progbits
	.align	128
.text._ZN7cutlass13device_kernelINS_4gemm6kernel13GemmUniversalIN4cute5tupleIJiiiiEEENS1_10collective13CollectiveMmaINS1_37MainloopSm90TmaGmmaWarpSpecializedFP8ILi14ENS5_IJNS4_1CILi1EEENSA_ILi4EEESB_EEENS1_35KernelTmaWarpSpecializedCooperativeEEENS5_IJNSA_ILi256EEESG_NSA_ILi32EEEEEENS_12float_e5m2_tENS5_IJlSB_lEEESJ_SK_NS4_8TiledMMAINS4_8MMA_AtomIJNS4_4SM904GMMA31MMA_64x256x32_F32E5M2E5M2_SS_TNILNSO_7ScaleInE1ELSQ_1EEEEEENS4_6LayoutINS5_IJNSA_ILi2EEESB_SB_EEENS5_IJSB_NSA_ILi0EEESW_EEEEENS5_IJNS4_10UnderscoreESZ_SZ_EEEEENS4_23SM90_TMA_LOAD_MULTICASTENS4_14ComposedLayoutINS4_7SwizzleILi1ELi4ELi3EEENS4_18smem_ptr_flag_bitsILi8EEENST_INS5_IJNSA_ILi8EEESH_EEENS5_IJSH_SB_EEEEEEEvNS4_8identityENS4_13SM90_TMA_LOADES1C_vS1D_EENS_8epilogue10collective6detail29Sm90TmaWarpSpecializedAdapterINS1H_15DefaultEpilogueISJ_SK_SK_NS1G_6thread17LinearCombinationISJ_Li1EffLNS1L_9ScaleType4KindE0ELNS_15FloatRoundStyleE2ESJ_EENS1_15EpilogueDefaultEEEEEvvEEEEvNT_6ParamsE:
        .type           _ZN7cutlass13device_kernelINS_4gemm6kernel13GemmUniversalIN4cute5tupleIJiiiiEEENS1_10collective13CollectiveMmaINS1_37MainloopSm90TmaGmmaWarpSpecializedFP8ILi14ENS5_IJNS4_1CILi1EEENSA_ILi4EEESB_EEENS1_35KernelTmaWarpSpecializedCooperativeEEENS5_IJNSA_ILi256EEESG_NSA_ILi32EEEEEENS_12float_e5m2_tENS5_IJlSB_lEEESJ_SK_NS4_8TiledMMAINS4_8MMA_AtomIJNS4_4SM904GMMA31MMA_64x256x32_F32E5M2E5M2_SS_TNILNSO_7ScaleInE1ELSQ_1EEEEEENS4_6LayoutINS5_IJNSA_ILi2EEESB_SB_EEENS5_IJSB_NSA_ILi0EEESW_EEEEENS5_IJNS4_10UnderscoreESZ_SZ_EEEEENS4_23SM90_TMA_LOAD_MULTICASTENS4_14ComposedLayoutINS4_7SwizzleILi1ELi4ELi3EEENS4_18smem_ptr_flag_bitsILi8EEENST_INS5_IJNSA_ILi8EEESH_EEENS5_IJSH_SB_EEEEEEEvNS4_8identityENS4_13SM90_TMA_LOADES1C_vS1D_EENS_8epilogue10collective6detail29Sm90TmaWarpSpecializedAdapterINS1H_15DefaultEpilogueISJ_SK_SK_NS1G_6thread17LinearCombinationISJ_Li1EffLNS1L_9ScaleType4KindE0ELNS_15FloatRoundStyleE2ESJ_EENS1_15EpilogueDefaultEEEEEvvEEEEvNT_6ParamsE,@function
        .size           _ZN7cutlass13device_kernelINS_4gemm6kernel13GemmUniversalIN4cute5tupleIJiiiiEEENS1_10collective13CollectiveMmaINS1_37MainloopSm90TmaGmmaWarpSpecializedFP8ILi14ENS5_IJNS4_1CILi1EEENSA_ILi4EEESB_EEENS1_35KernelTmaWarpSpecializedCooperativeEEENS5_IJNSA_ILi256EEESG_NSA_ILi32EEEEEENS_12float_e5m2_tENS5_IJlSB_lEEESJ_SK_NS4_8TiledMMAINS4_8MMA_AtomIJNS4_4SM904GMMA31MMA_64x256x32_F32E5M2E5M2_SS_TNILNSO_7ScaleInE1ELSQ_1EEEEEENS4_6LayoutINS5_IJNSA_ILi2EEESB_SB_EEENS5_IJSB_NSA_ILi0EEESW_EEEEENS5_IJNS4_10UnderscoreESZ_SZ_EEEEENS4_23SM90_TMA_LOAD_MULTICASTENS4_14ComposedLayoutINS4_7SwizzleILi1ELi4ELi3EEENS4_18smem_ptr_flag_bitsILi8EEENST_INS5_IJNSA_ILi8EEESH_EEENS5_IJSH_SB_EEEEEEEvNS4_8identityENS4_13SM90_TMA_LOADES1C_vS1D_EENS_8epilogue10collective6detail29Sm90TmaWarpSpecializedAdapterINS1H_15DefaultEpilogueISJ_SK_SK_NS1G_6thread17LinearCombinationISJ_Li1EffLNS1L_9ScaleType4KindE0ELNS_15FloatRoundStyleE2ESJ_EENS1_15EpilogueDefaultEEEEEvvEEEEvNT_6ParamsE,(.L_x_611 - _ZN7cutlass13device_kernelINS_4gemm6kernel13GemmUniversalIN4cute5tupleIJiiiiEEENS1_10collective13CollectiveMmaINS1_37MainloopSm90TmaGmmaWarpSpecializedFP8ILi14ENS5_IJNS4_1CILi1EEENSA_ILi4EEESB_EEENS1_35KernelTmaWarpSpecializedCooperativeEEENS5_IJNSA_ILi256EEESG_NSA_ILi32EEEEEENS_12float_e5m2_tENS5_IJlSB_lEEESJ_SK_NS4_8TiledMMAINS4_8MMA_AtomIJNS4_4SM904GMMA31MMA_64x256x32_F32E5M2E5M2_SS_TNILNSO_7ScaleInE1ELSQ_1EEEEEENS4_6LayoutINS5_IJNSA_ILi2EEESB_SB_EEENS5_IJSB_NSA_ILi0EEESW_EEEEENS5_IJNS4_10UnderscoreESZ_SZ_EEEEENS4_23SM90_TMA_LOAD_MULTICASTENS4_14ComposedLayoutINS4_7SwizzleILi1ELi4ELi3EEENS4_18smem_ptr_flag_bitsILi8EEENST_INS5_IJNSA_ILi8EEESH_EEENS5_IJSH_SB_EEEEEEEvNS4_8identityENS4_13SM90_TMA_LOADES1C_vS1D_EENS_8epilogue10collective6detail29Sm90TmaWarpSpecializedAdapterINS1H_15DefaultEpilogueISJ_SK_SK_NS1G_6thread17LinearCombinationISJ_Li1EffLNS1L_9ScaleType4KindE0ELNS_15FloatRoundStyleE2ESJ_EENS1_15EpilogueDefaultEEEEEvvEEEEvNT_6ParamsE)
        .other          _ZN7cutlass13device_kernelINS_4gemm6kernel13GemmUniversalIN4cute5tupleIJiiiiEEENS1_10collective13CollectiveMmaINS1_37MainloopSm90TmaGmmaWarpSpecializedFP8ILi14ENS5_IJNS4_1CILi1EEENSA_ILi4EEESB_EEENS1_35KernelTmaWarpSpecializedCooperativeEEENS5_IJNSA_ILi256EEESG_NSA_ILi32EEEEEENS_12float_e5m2_tENS5_IJlSB_lEEESJ_SK_NS4_8TiledMMAINS4_8MMA_AtomIJNS4_4SM904GMMA31MMA_64x256x32_F32E5M2E5M2_SS_TNILNSO_7ScaleInE1ELSQ_1EEEEEENS4_6LayoutINS5_IJNSA_ILi2EEESB_SB_EEENS5_IJSB_NSA_ILi0EEESW_EEEEENS5_IJNS4_10UnderscoreESZ_SZ_EEEEENS4_23SM90_TMA_LOAD_MULTICASTENS4_14ComposedLayoutINS4_7SwizzleILi1ELi4ELi3EEENS4_18smem_ptr_flag_bitsILi8EEENST_INS5_IJNSA_ILi8EEESH_EEENS5_IJSH_SB_EEEEEEEvNS4_8identityENS4_13SM90_TMA_LOADES1C_vS1D_EENS_8epilogue10collective6detail29Sm90TmaWarpSpecializedAdapterINS1H_15DefaultEpilogueISJ_SK_SK_NS1G_6thread17LinearCombinationISJ_Li1EffLNS1L_9ScaleType4KindE0ELNS_15FloatRoundStyleE2ESJ_EENS1_15EpilogueDefaultEEEEEvvEEEEvNT_6ParamsE,@"STO_CUDA_ENTRY STV_DEFAULT"
_ZN7cutlass13device_kernelINS_4gemm6kernel13GemmUniversalIN4cute5tupleIJiiiiEEENS1_10collective13CollectiveMmaINS1_37MainloopSm90TmaGmmaWarpSpecializedFP8ILi14ENS5_IJNS4_1CILi1EEENSA_ILi4EEESB_EEENS1_35KernelTmaWarpSpecializedCooperativeEEENS5_IJNSA_ILi256EEESG_NSA_ILi32EEEEEENS_12float_e5m2_tENS5_IJlSB_lEEESJ_SK_NS4_8TiledMMAINS4_8MMA_AtomIJNS4_4SM904GMMA31MMA_64x256x32_F32E5M2E5M2_SS_TNILNSO_7ScaleInE1ELSQ_1EEEEEENS4_6LayoutINS5_IJNSA_ILi2EEESB_SB_EEENS5_IJSB_NSA_ILi0EEESW_EEEEENS5_IJNS4_10UnderscoreESZ_SZ_EEEEENS4_23SM90_TMA_LOAD_MULTICASTENS4_14ComposedLayoutINS4_7SwizzleILi1ELi4ELi3EEENS4_18smem_ptr_flag_bitsILi8EEENST_INS5_IJNSA_ILi8EEESH_EEENS5_IJSH_SB_EEEEEEEvNS4_8identityENS4_13SM90_TMA_LOADES1C_vS1D_EENS_8epilogue10collective6detail29Sm90TmaWarpSpecializedAdapterINS1H_15DefaultEpilogueISJ_SK_SK_NS1G_6thread17LinearCombinationISJ_Li1EffLNS1L_9ScaleType4KindE0ELNS_15FloatRoundStyleE2ESJ_EENS1_15EpilogueDefaultEEEEEvvEEEEvNT_6ParamsE:
[----:B------:R-:W0:Y:S02]  /*0000*/  LDC R1, c[0x0][0x28] ;  /* 0x00000a00ff017b82 */ /* 0x000e240000000800 */
[----:B0-----:R-:W-:Y:S01]  /*0010*/  VIADD R1, R1, 0xfffff988 ;  /* 0xfffff98801017836 */ /* 0x001fe20000000000 */
[----:B------:R-:W0:Y:S01]  /*0020*/  S2R R5, SR_TID.X ;  /* 0x0000000000057919 */ /* 0x000e220000002100 */
[----:B------:R-:W-:Y:S01]  /*0030*/  ELECT P0, URZ, PT ;  /* 0x00000000003f782f */ /* 0x000fe20003800000 */
[----:B------:R-:W-:Y:S01]  /*0040*/  BSSY B0, `(.L_x_0) ;  /* 0x0000015000007945 */ /* 0x000fe20003800000 */
[--C-:B0-----:R-:W-:Y:S02]  /*0050*/  SHF.R.U32.HI R0, RZ, 0x5, R5.reuse ;  /* 0x00000005ff007819 */ /* 0x101fe40000011605 */
[----:B------:R-:W-:-:S03]  /*0060*/  SHF.R.U32.HI R2, RZ, 0x7, R5 ;  /* 0x00000007ff027819 */ /* 0x000fc60000011605 */
[----:B------:R-:W0:Y:S04]  /*0070*/  SHFL.IDX PT, R3, R0, RZ, 0x1f ;  /* 0x00001fff00037589 */ /* 0x000e2800000e0000 */
[----:B------:R-:W1:Y:S01]  /*0080*/  SHFL.IDX PT, R2, R2, RZ, 0x1f ;  /* 0x00001fff02027589 */ /* 0x000e6200000e0000 */
[----:B0-----:R-:W-:Y:S02]  /*0090*/  R2UR UR4, R3 ;  /* 0x00000000030472ca */ /* 0x001fe400000e0000 */
[----:B-1----:R-:W-:-:S11]  /*00a0*/  R2UR UR6, R2 ;  /* 0x00000000020672ca */ /* 0x002fd600000e0000 */
[----:B------:R-:W-:Y:S02]  /*00b0*/  USHF.R.S32.HI UR5, URZ, 0x1f, UR4 ;  /* 0x0000001f3f057899 */ /* 0x000fe40008011404 */
[----:B------:R-:W-:Y:S02]  /*00c0*/  ISETP.NE.OR P0, PT, RZ, UR4, !P0 ;  /* 0x00000004ff007c0c */ /* 0x000fe4000c705670 */
[----:B------:R-:W-:-:S04]  /*00d0*/  ULEA.HI UR5, UR5, UR4, URZ, 0x2 ;  /* 0x0000000405057291 */ /* 0x000fc8000f8f103f */
[----:B------:R-:W-:-:S04]  /*00e0*/  ULOP3.LUT UR5, UR5, 0xfffffffc, URZ, 0xc0, !UPT ;  /* 0xfffffffc05057892 */ /* 0x000fc8000f8ec03f */
[----:B------:R-:W-:-:S03]  /*00f0*/  UIADD3 UR8, UR4, -UR5, URZ ;  /* 0x8000000504087290 */ /* 0x000fc6000fffe03f */
[----:B------:R-:W-:Y:S09]  /*0100*/  @P0 BRA `(.L_x_1) ;  /* 0x0000000000200947 */ /* 0x000ff20003800000 */
[----:B------:R-:W-:Y:S02]  /*0110*/  ULDC.64 UR4, c[0x0][0x198] ;  /* 0x0000660000047ab9 */ /* 0x000fe40000000a00 */
[----:B------:R-:W-:Y:S02]  /*0120*/  UIADD3 UR10, UP0, UR4, 0xf0, URZ ;  /* 0x000000f0040a7890 */ /* 0x000fe4000ff1e03f */
[----:B------:R-:W-:Y:S02]  /*0130*/  UIADD3 UR4, UP1, UR4, 0x1f0, URZ ;  /* 0x000001f004047890 */ /* 0x000fe4000ff3e03f */
[----:B------:R-:W-:Y:S02]  /*0140*/  UIADD3.X UR11, URZ, UR5, URZ, UP0, !UPT ;  /* 0x000000053f0b7290 */ /* 0x000fe400087fe43f */
[----:B------:R-:W-:-:S07]  /*0150*/  UIADD3.X UR5, URZ, UR5, URZ, UP1, !UPT ;  /* 0x000000053f057290 */ /* 0x000fce0008ffe43f */
[----:B------:R0:W-:Y:S02]  /*0160*/  UTMACCTL.PF [UR10] ;  /* 0x000000000a0079b9 */ /* 0x0001e40008040000 */
[----:B------:R0:W-:Y:S02]  /*0170*/  UTMACCTL.PF [UR4] ;  /* 0x00000000040079b9 */ /* 0x0001e40008040000 */
[----:B0-----:R-:W-:Y:S01]  /*0180*/  NOP ;  /* 0x0000000000007918 */ /* 0x001fe20000000000 */
.L_x_1:
[----:B------:R-:W-:Y:S05]  /*0190*/  BSYNC B0 ;  /* 0x0000000000007941 */ /* 0x000fea0003800000 */
.L_x_0:
[----:B------:R-:W0:Y:S01]  /*01a0*/  SHFL.IDX PT, R3, R0, RZ, 0x1f ;  /* 0x00001fff00037589 */ /* 0x000e2200000e0000 */
[----:B------:R-:W-:Y:S01]  /*01b0*/  UISETP.NE.AND UP0, UPT, UR8, 0x3, UPT ;  /* 0x000000030800788c */ /* 0x000fe2000bf05270 */
[----:B------:R-:W-:Y:S01]  /*01c0*/  ISETP.NE.AND P2, PT, RZ, UR6, PT ;  /* 0x00000006ff007c0c */ /* 0x000fe2000bf45270 */
[----:B------:R-:W-:Y:S02]  /*01d0*/  UIADD3 UR10, UR6, -0x1, URZ ;  /* 0xffffffff060a7890 */ /* 0x000fe4000fffe03f */
[----:B------:R-:W-:Y:S02]  /*01e0*/  UISETP.EQ.OR UP0, UPT, UR8, URZ, !UP0 ;  /* 0x0000003f0800728c */ /* 0x000fe4000c702670 */
[----:B------:R-:W-:Y:S02]  /*01f0*/  UISETP.GE.U32.AND UP1, UPT, UR10, 0x2, UPT ;  /* 0x000000020a00788c */ /* 0x000fe4000bf26070 */
[----:B------:R-:W-:-:S04]  /*0200*/  UISETP.EQ.AND UP0, UPT, UR6, URZ, UP0 ;  /* 0x0000003f0600728c */ /* 0x000fc80008702270 */
[----:B------:R-:W-:-:S04]  /*0210*/  USEL UR13, URZ, 0x1, !UP0 ;  /* 0x000000013f0d7887 */ /* 0x000fc8000c000000 */
[----:B------:R-:W-:Y:S01]  /*0220*/  USEL UR13, UR13, 0x2, UP1 ;  /* 0x000000020d0d7887 */ /* 0x000fe20008800000 */
[----:B0-----:R-:W-:-:S13]  /*0230*/  ISETP.NE.AND P0, PT, R3, RZ, PT ;  /* 0x000000ff0300720c */ /* 0x001fda0003f05270 */
[----:B------:R-:W-:Y:S05]  /*0240*/  @P0 BRA `(.L_x_2) ;  /* 0x0000000000b40947 */ /* 0x000fea0003800000 */
[----:B------:R-:W-:Y:S01]  /*0250*/  ELECT P0, URZ, PT ;  /* 0x00000000003f782f */ /* 0x000fe20003800000 */
[----:B------:R-:W-:-:S12]  /*0260*/  BSSY B0, `(.L_x_2) ;  /* 0x000002b000007945 */ /* 0x000fd80003800000 */
[----:B------:R-:W-:Y:S05]  /*0270*/  @!P0 BRA `(.L_x_3) ;  /* 0x0000000000a48947 */ /* 0x000fea0003800000 */
[----:B------:R-:W0:Y:S01]  /*0280*/  S2UR UR9, SR_CgaCtaId ;  /* 0x00000000000979c3 */ /* 0x000e220000008800 */
[----:B------:R-:W-:Y:S01]  /*0290*/  UMOV UR4, 0x400 ;  /* 0x0000040000047882 */ /* 0x000fe20000000000 */
[----:B------:R-:W-:Y:S01]  /*02a0*/  UMOV UR5, 0x1 ;  /* 0x0000000100057882 */ /* 0x000fe20000000000 */
[----:B------:R-:W-:Y:S02]  /*02b0*/  UMOV UR6, 0x8 ;  /* 0x0000000800067882 */ /* 0x000fe40000000000 */
[----:B------:R-:W-:-:S04]  /*02c0*/  UIADD3 UR6, -UR6, 0x100000, URZ ;  /* 0x0010000006067890 */ /* 0x000fc8000fffe13f */
[----:B------:R-:W-:Y:S02]  /*02d0*/  USHF.L.U32 UR7, UR6, 0xb, URZ ;  /* 0x0000000b06077899 */ /* 0x000fe4000800063f */
[----:B------:R-:W-:Y:S02]  /*02e0*/  USHF.L.U32 UR6, UR6, 0x1, URZ ;  /* 0x0000000106067899 */ /* 0x000fe4000800063f */
[----:B0-----:R-:W-:Y:S02]  /*02f0*/  ULEA UR9, UR9, UR4, 0x18 ;  /* 0x0000000409097291 */ /* 0x001fe4000f8ec03f */
[----:B------:R-:W-:-:S04]  /*0300*/  UIADD3 UR4, -UR5, 0x100000, URZ ;  /* 0x0010000005047890 */ /* 0x000fc8000fffe13f */
[----:B------:R-:W-:Y:S02]  /*0310*/  USHF.L.U32 UR5, UR4, 0xb, URZ ;  /* 0x0000000b04057899 */ /* 0x000fe4000800063f */
[----:B------:R-:W-:Y:S01]  /*0320*/  USHF.L.U32 UR4, UR4, 0x1, URZ ;  /* 0x0000000104047899 */ /* 0x000fe2000800063f */
[----:B------:R-:W0:Y:S11]  /*0330*/  FENCE.VIEW.ASYNC.S ;  /* 0x00000000000073c6 */ /* 0x000e360000000000 */
[----:B0-----:R0:W1:Y:S01]  /*0340*/  SYNCS.EXCH.64 URZ, [UR9], UR4 ;  /* 0x00000004093f75b2 */ /* 0x0010620008000100 */
[----:B------:R0:W2:Y:S01]  /*0350*/  SYNCS.EXCH.64 URZ, [UR9+0x70], UR6 ;  /* 0x00007006093f75b2 */ /* 0x0000a20008000100 */
[----:B------:R0:W3:Y:S01]  /*0360*/  SYNCS.EXCH.64 URZ, [UR9+0x8], UR4 ;  /* 0x00000804093f75b2 */ /* 0x0000e20008000100 */
[----:B------:R0:W4:Y:S01]  /*0370*/  SYNCS.EXCH.64 URZ, [UR9+0x78], UR6 ;  /* 0x00007806093f75b2 */ /* 0x0001220008000100 */
[----:B------:R0:W0:Y:S01]  /*0380*/  SYNCS.EXCH.64 URZ, [UR9+0x10], UR4 ;  /* 0x00001004093f75b2 */ /* 0x0000220008000100 */
        /* <DEDUP_REMOVED lines=23> */
[----:B-1234-:R-:W-:Y:S01]  /*0500*/  NOP ;  /* 0x0000000000007918 */ /* 0x01efe20000000000 */
.L_x_3:
[----:B0-----:R-:W-:Y:S05]  /*0510*/  BSYNC B0 ;  /* 0x0000000000007941 */ /* 0x001fea0003800000 */
.L_x_2:
[----:B------:R-:W-:Y:S01]  /*0520*/  SHF.R.S32.HI R4, RZ, 0x1f, R5 ;  /* 0x0000001fff047819 */ /* 0x000fe20000011405 */
[----:B------:R-:W0:Y:S01]  /*0530*/  SHFL.IDX PT, R0, R0, RZ, 0x1f ;  /* 0x00001fff00007589 */ /* 0x000e2200000e0000 */
[----:B------:R-:W-:Y:S01]  /*0540*/  ELECT P0, URZ, PT ;  /* 0x00000000003f782f */ /* 0x000fe20003800000 */
[----:B------:R-:W1:Y:S01]  /*0550*/  S2UR UR9, SR_CTAID.X ;  /* 0x00000000000979c3 */ /* 0x000e620000002500 */
[----:B------:R-:W-:Y:S01]  /*0560*/  LEA.HI R4, R4, R5, RZ, 0x7 ;  /* 0x0000000504047211 */ /* 0x000fe200078f38ff */
[----:B------:R-:W2:Y:S01]  /*0570*/  S2R R2, SR_CTAID.Y ;  /* 0x0000000000027919 */ /* 0x000ea20000002600 */
[----:B------:R-:W-:Y:S01]  /*0580*/  SHF.R.S32.HI R6, RZ, 0x1f, R3 ;  /* 0x0000001fff067819 */ /* 0x000fe20000011403 */
[----:B------:R-:W-:Y:S01]  /*0590*/  ULDC UR4, c[0x0][0x154] ;  /* 0x0000550000047ab9 */ /* 0x000fe20000000800 */
[----:B------:R-:W-:Y:S01]  /*05a0*/  LOP3.LUT R4, R4, 0xffffff80, RZ, 0xc0, !PT ;  /* 0xffffff8004047812 */ /* 0x000fe200078ec0ff */
[----:B------:R-:W-:Y:S01]  /*05b0*/  NOP ;  /* 0x0000000000007918 */ /* 0x000fe20000000000 */
[----:B------:R-:W-:Y:S01]  /*05c0*/  LEA.HI R6, R6, R3, RZ, 0x2 ;  /* 0x0000000306067211 */ /* 0x000fe200078f10ff */
[----:B------:R-:W3:Y:S01]  /*05d0*/  LDC R13, c[0x0][0x148] ;  /* 0x00005200ff0d7b82 */ /* 0x000ee20000000800 */
[----:B------:R-:W-:Y:S01]  /*05e0*/  NOP ;  /* 0x0000000000007918 */ /* 0x000fe20000000000 */
[----:B------:R-:W-:Y:S01]  /*05f0*/  IMAD.IADD R4, R5, 0x1, -R4 ;  /* 0x0000000105047824 */ /* 0x000fe200078e0a04 */
[----:B------:R-:W-:-:S04]  /*0600*/  LOP3.LUT R6, R6, 0x3ffffffc, RZ, 0xc0, !PT ;  /* 0x3ffffffc06067812 */ /* 0x000fc800078ec0ff */
[----:B------:R-:W-:Y:S01]  /*0610*/  SHF.R.S32.HI R5, RZ, 0x1f, R4 ;  /* 0x0000001fff057819 */ /* 0x000fe20000011404 */
[----:B------:R-:W-:Y:S01]  /*0620*/  IMAD.IADD R6, R3, 0x1, -R6 ;  /* 0x0000000103067824 */ /* 0x000fe200078e0a06 */
[----:B------:R-:W4:Y:S02]  /*0630*/  LDC R8, c[0x0][0x144] ;  /* 0x00005100ff087b82 */ /* 0x000f240000000800 */
[----:B------:R-:W-:Y:S02]  /*0640*/  LEA.HI R5, R5, R4, RZ, 0x3 ;  /* 0x0000000405057211 */ /* 0x000fe400078f18ff */
[----:B0-----:R-:W-:Y:S02]  /*0650*/  ISETP.NE.OR P0, PT, R0, RZ, !P0 ;  /* 0x000000ff0000720c */ /* 0x001fe40004705670 */
[--C-:B------:R-:W-:Y:S02]  /*0660*/  SHF.R.S32.HI R0, RZ, 0x3, R5.reuse ;  /* 0x00000003ff007819 */ /* 0x100fe40000011405 */
[----:B------:R-:W-:-:S04]  /*0670*/  SHF.R.S32.HI R5, RZ, 0x1f, R5 ;  /* 0x0000001fff057819 */ /* 0x000fc80000011405 */
[----:B------:R-:W-:-:S04]  /*0680*/  LEA.HI R5, R5, R0, RZ, 0x2 ;  /* 0x0000000005057211 */ /* 0x000fc800078f10ff */
[----:B------:R-:W-:Y:S01]  /*0690*/  LOP3.LUT R5, R5, 0xfffffffc, RZ, 0xc0, !PT ;  /* 0xfffffffc05057812 */ /* 0x000fe200078ec0ff */
[----:B------:R-:W-:Y:S01]  /*06a0*/  VOTEU.ALL UP0, P0 ;  /* 0x00000000003f7886 */ /* 0x000fe20000000000 */
[----:B--2---:R-:W-:Y:S01]  /*06b0*/  I2FP.F32.U32 R7, R2 ;  /* 0x0000000200077245 */ /* 0x004fe20000201000 */
[----:B------:R-:W-:Y:S02]  /*06c0*/  VOTEU.ALL UP1, P0 ;  /* 0x00000000003f7886 */ /* 0x000fe40000020000 */
[----:B------:R-:W-:Y:S01]  /*06d0*/  IMAD.IADD R5, R0, 0x1, -R5 ;  /* 0x0000000100057824 */ /* 0x000fe200078e0a05 */
[----:B------:R-:W0:Y:S01]  /*06e0*/  @!UP0 S2UR UR7, SR_CgaCtaId ;  /* 0x00000000000789c3 */ /* 0x000e220000008800 */
[----:B-1----:R-:W-:Y:S01]  /*06f0*/  I2FP.F32.U32 R0, UR9 ;  /* 0x0000000900007c45 */ /* 0x002fe20008201000 */
[----:B------:R-:W-:Y:S01]  /*0700*/  FMUL R9, R7, UR4 ;  /* 0x0000000407097c20 */ /* 0x000fe20008400000 */
[----:B------:R-:W-:Y:S01]  /*0710*/  IMAD R5, R6, 0x4, R5 ;  /* 0x0000000406057824 */ /* 0x000fe200078e0205 */
[----:B------:R-:W-:Y:S01]  /*0720*/  ULDC UR4, c[0x0][0x150] ;  /* 0x0000540000047ab9 */ /* 0x000fe20000000800 */
[----:B------:R-:W-:Y:S01]  /*0730*/  @!UP0 UMOV UR6, 0x400 ;  /* 0x0000040000068882 */ /* 0x000fe20000000000 */
[----:B------:R-:W-:Y:S01]  /*0740*/  FMUL R7, R0, UR4 ;  /* 0x0000000400077c20 */ /* 0x000fe20008400000 */
[----:B------:R-:W-:Y:S01]  /*0750*/  IMAD.SHL.U32 R0, R5, 0x4, RZ ;  /* 0x0000000405007824 */ /* 0x000fe200078e00ff */
[----:B------:R-:W1:Y:S01]  /*0760*/  LDC R6, c[0x0][0x140] ;  /* 0x00005000ff067b82 */ /* 0x000e620000000800 */
[----:B------:R-:W2:Y:S01]  /*0770*/  F2I.U32.TRUNC.NTZ R9, R9 ;  /* 0x0000000900097305 */ /* 0x000ea2000020f000 */
[----:B------:R-:W-:-:S02]  /*0780*/  UMOV UR4, 0x20 ;  /* 0x0000002000047882 */ /* 0x000fc40000000000 */
[----:B------:R-:W-:Y:S01]  /*0790*/  LOP3.LUT R11, R5, 0xc, R0, 0x78, !PT ;  /* 0x0000000c050b7812 */ /* 0x000fe200078e7800 */
[----:B------:R-:W-:-:S04]  /*07a0*/  @!UP0 UIADD3 UR4, -UR4, 0x100000, URZ ;  /* 0x0010000004048890 */ /* 0x000fc8000fffe13f */
[----:B------:R-:W-:Y:S02]  /*07b0*/  @!UP0 USHF.L.U32 UR5, UR4, 0xb, URZ ;  /* 0x0000000b04058899 */ /* 0x000fe4000800063f */
[----:B------:R-:W-:Y:S01]  /*07c0*/  @!UP0 USHF.L.U32 UR4, UR4, 0x1, URZ ;  /* 0x0000000104048899 */ /* 0x000fe2000800063f */
[----:B------:R-:W5:Y:S01]  /*07d0*/  F2I.U32.TRUNC.NTZ R7, R7 ;  /* 0x0000000700077305 */ /* 0x000f62000020f000 */
[----:B------:R1:W-:Y:S01]  /*07e0*/  STL [R1+0x458], R11 ;  /* 0x0004580b01007387 */ /* 0x0003e20000100800 */
[----:B--2---:R-:W-:Y:S01]  /*07f0*/  IMAD.MOV R14, RZ, RZ, -R9 ;  /* 0x000000ffff0e7224 */ /* 0x004fe200078e0a09 */
[----:B0-----:R-:W-:Y:S01]  /*0800*/  @!UP0 ULEA UR6, UR7, UR6, 0x18 ;  /* 0x0000000607068291 */ /* 0x001fe2000f8ec03f */
[----:B------:R-:W-:Y:S02]  /*0810*/  VOTEU.ALL UP0, P0 ;  /* 0x00000000003f7886 */ /* 0x000fe40000000000 */
[----:B---3--:R-:W-:Y:S01]  /*0820*/  IMAD R0, R13, R14, R2 ;  /* 0x0000000e0d007224 */ /* 0x008fe200078e0202 */
[----:B------:R-:W-:-:S02]  /*0830*/  LOP3.LUT P0, RZ, R4, 0x7, RZ, 0xc0, !PT ;  /* 0x0000000704ff7812 */ /* 0x000fc4000780c0ff */
[----:B-1----:R-:W-:Y:S01]  /*0840*/  ISETP.EQ.U32.AND P3, PT, R6, 0x1, PT ;  /* 0x000000010600780c */ /* 0x002fe20003f62070 */
[----:B-----5:R-:W-:Y:S01]  /*0850*/  IMAD.MOV R7, RZ, RZ, -R7 ;  /* 0x000000ffff077224 */ /* 0x020fe200078e0a07 */
[----:B------:R-:W-:Y:S02]  /*0860*/  ISETP.NE.AND P1, PT, R0, R11, PT ;  /* 0x0000000b0000720c */ /* 0x000fe40003f25270 */
[----:B------:R-:W-:Y:S01]  /*0870*/  ISETP.LT.U32.AND P0, PT, R11, 0x4, !P0 ;  /* 0x000000040b00780c */ /* 0x000fe20004701070 */
[----:B----4-:R-:W-:Y:S01]  /*0880*/  IMAD R10, R8, R7, UR9 ;  /* 0x00000009080a7e24 */ /* 0x010fe2000f8e0207 */
[----:B------:R-:W0:Y:S02]  /*0890*/  FENCE.VIEW.ASYNC.S ;  /* 0x00000000000073c6 */ /* 0x000e240000000000 */
[----:B0-----:R0:W1:Y:S02]  /*08a0*/  @!UP0 SYNCS.EXCH.64 URZ, [UR6+0xf0], UR4 ;  /* 0x0000f004063f85b2 */ /* 0x0010640008000100 */
[----:B------:R-:W-:-:S04]  /*08b0*/  ISETP.EQ.OR P1, PT, R10, RZ, !P1 ;  /* 0x000000ff0a00720c */ /* 0x000fc80004f22670 */
[----:B------:R-:W-:Y:S01]  /*08c0*/  PLOP3.LUT P0, PT, P0, P1, PT, 0x80, 0x0 ;  /* 0x000000000000781c */ /* 0x000fe20000703070 */
[----:B------:R0:W2:Y:S01]  /*08d0*/  @!UP1 SYNCS.EXCH.64 URZ, [UR6+0xf8], UR4 ;  /* 0x0000f804063f95b2 */ /* 0x0000a20008000100 */
[----:B------:R-:W-:Y:S01]  /*08e0*/  NOP ;  /* 0x0000000000007918 */ /* 0x000fe20000000000 */
[----:B------:R-:W-:Y:S10]  /*08f0*/  @!P3 BRA `(.L_x_4) ;  /* 0x000000000008b947 */ /* 0x000ff40003800000 */
[----:B-12---:R-:W-:Y:S01]  /*0900*/  UCGABAR_ARV ;  /* 0x00000000000079c7 */ /* 0x006fe20008000000 */
[----:B------:R-:W-:Y:S05]  /*0910*/  BRA `(.L_x_5) ;  /* 0x0000000000047947 */ /* 0x000fea0003800000 */
.L_x_4:
[----:B-12---:R-:W-:Y:S01]  /*0920*/  NOP ;  /* 0x0000000000007918 */ /* 0x006fe20000000000 */
.L_x_5:
[----:B------:R-:W1:Y:S01]  /*0930*/  LDC R0, c[0x0][0x65c] ;  /* 0x00019700ff007b82 */ /* 0x000e620000000800 */
[----:B------:R-:W-:Y:S02]  /*0940*/  IMAD.U32 R4, RZ, RZ, UR9 ;  /* 0x00000009ff047e24 */ /* 0x000fe4000f8e00ff */
[----:B------:R-:W-:Y:S01]  /*0950*/  IMAD.MOV.U32 R5, RZ, RZ, RZ ;  /* 0x000000ffff057224 */ /* 0x000fe200078e00ff */
[----:B-1----:R-:W-:-:S13]  /*0960*/  ISETP.NE.AND P4, PT, R0, 0x1, PT ;  /* 0x000000010000780c */ /* 0x002fda0003f85270 */
[----:B------:R-:W1:Y:S01]  /*0970*/  @P4 LDC R7, c[0x0][0x10] ;  /* 0x00000400ff074b82 */ /* 0x000e620000000800 */
[----:B------:R-:W-:Y:S02]  /*0980*/  @P4 IMAD.MOV.U32 R3, RZ, RZ, RZ ;  /* 0x000000ffff034224 */ /* 0x000fe400078e00ff */
[----:B------:R-:W-:-:S05]  /*0990*/  @P4 IMAD.MOV.U32 R11, RZ, RZ, RZ ;  /* 0x000000ffff0b4224 */ /* 0x000fca00078e00ff */
[----:B------:R-:W2:Y:S01]  /*09a0*/  @!P4 LDC R9, c[0x0][0xc] ;  /* 0x00000300ff09cb82 */ /* 0x000ea20000000800 */
[----:B-1----:R-:W-:-:S04]  /*09b0*/  @P4 IMAD.WIDE.U32 R6, R7, UR9, R2 ;  /* 0x0000000907064c25 */ /* 0x002fc8000f8e0002 */
[----:B------:R-:W-:Y:S02]  /*09c0*/  @P4 IMAD.MOV.U32 R8, RZ, RZ, R6 ;  /* 0x000000ffff084224 */ /* 0x000fe400078e0006 */
[----:B------:R-:W-:Y:S02]  /*09d0*/  @P4 IMAD.IADD R15, R7, 0x1, R11 ;  /* 0x00000001070f4824 */ /* 0x000fe400078e020b */
[----:B--2---:R-:W-:-:S04]  /*09e0*/  @!P4 IMAD.WIDE.U32 R4, R2, R9, R4 ;  /* 0x000000090204c225 */ /* 0x004fc800078e0004 */
[----:B------:R-:W-:Y:S02]  /*09f0*/  @!P4 IMAD.MOV.U32 R8, RZ, RZ, R4 ;  /* 0x000000ffff08c224 */ /* 0x000fe400078e0004 */
[----:B------:R-:W-:-:S03]  /*0a00*/  @!P4 IMAD.MOV.U32 R15, RZ, RZ, R5 ;  /* 0x000000ffff0fc224 */ /* 0x000fc600078e0005 */
[----:B------:R1:W-:Y:S04]  /*0a10*/  STL [R1+0x460], R8 ;  /* 0x0004600801007387 */ /* 0x0003e80000100800 */
[----:B------:R1:W-:Y:S01]  /*0a20*/  STL [R1+0x45c], R15 ;  /* 0x00045c0f01007387 */ /* 0x0003e20000100800 */
[----:B------:R-:W-:Y:S05]  /*0a30*/  @!P3 BRA `(.L_x_6) ;  /* 0x00000000000cb947 */ /* 0x000fea0003800000 */
[----:B------:R-:W-:Y:S01]  /*0a40*/  UCGABAR_WAIT ;  /* 0x0000000000007dc7 */ /* 0x000fe20008000000 */
[----:B------:R-:W-:Y:S01]  /*0a50*/  CCTL.IVALL ;  /* 0x00000000ff00798f */ /* 0x000fe20002000000 */
[----:B------:R-:W-:Y:S05]  /*0a60*/  BRA `(.L_x_7) ;  /* 0x0000000000047947 */ /* 0x000fea0003800000 */
.L_x_6:
[----:B------:R-:W-:Y:S06]  /*0a70*/  BAR.SYNC.DEFER_BLOCKING 0x0 ;  /* 0x0000000000007b1d */ /* 0x000fec0000010000 */
.L_x_7:
[----:B------:R-:W-:Y:S05]  /*0a80*/  @!P2 BRA `(.L_x_8) ;  /* 0x00000214005ca947 */ /* 0x000fea0003800000 */
[----:B------:R-:W-:-:S06]  /*0a90*/  UISETP.GT.U32.AND UP0, UPT, UR10, 0x1, UPT ;  /* 0x000000010a00788c */ /* 0x000fcc000bf04070 */
[----:B------:R-:W-:-:S13]  /*0aa0*/  PLOP3.LUT P1, PT, PT, PT, UP0, 0x80, 0x0 ;  /* 0x000000000000781c */ /* 0x000fda0003f2f008 */
[----:B0-----:R-:W-:Y:S05]  /*0ab0*/  @P1 EXIT ;  /* 0x000000000000194d */ /* 0x001fea0003800000 */
[----:B------:R-:W-:Y:S01]  /*0ac0*/  IMAD.MOV.U32 R5, RZ, RZ, -0x1 ;  /* 0xffffffffff057424 */ /* 0x000fe200078e00ff */
[----:B------:R-:W-:Y:S01]  /*0ad0*/  ULDC.64 UR4, c[0x0][0x650] ;  /* 0x0001940000047ab9 */ /* 0x000fe20000000a00 */
[----:B------:R-:W-:Y:S01]  /*0ae0*/  IMAD.MOV.U32 R4, RZ, RZ, -0x1 ;  /* 0xffffffffff047424 */ /* 0x000fe200078e00ff */
[----:B------:R-:W-:Y:S01]  /*0af0*/  ISETP.GE.U32.AND P1, PT, R8, UR4, PT ;  /* 0x0000000408007c0c */ /* 0x000fe2000bf26070 */
[----:B------:R-:W-:Y:S01]  /*0b00*/  UMOV UR10, 0xffffffff ;  /* 0xffffffff000a7882 */ /* 0x000fe20000000000 */
[----:B------:R0:W-:Y:S01]  /*0b10*/  STL [R1+0x468], R5 ;  /* 0x0004680501007387 */ /* 0x0001e20000100800 */
[----:B------:R-:W-:Y:S02]  /*0b20*/  PRMT R0, RZ, 0x7610, R0 ;  /* 0x00007610ff007816 */ /* 0x000fe40000000000 */
[----:B------:R-:W-:Y:S01]  /*0b30*/  ISETP.GE.U32.AND.EX P1, PT, R15, UR5, PT, P1 ;  /* 0x000000050f007c0c */ /* 0x000fe2000bf26110 */
[----:B------:R0:W-:-:S12]  /*0b40*/  STL [R1+0x464], R4 ;  /* 0x0004640401007387 */ /* 0x0001d80000100800 */
[----:B0-----:R-:W-:Y:S05]  /*0b50*/  @P1 BRA `(.L_x_9) ;  /* 0x00000004003c1947 */ /* 0x001fea0003800000 */
[----:B------:R-:W-:Y:S01]  /*0b60*/  ULDC.64 UR14, c[0x0][0x628] ;  /* 0x00018a00000e7ab9 */ /* 0x000fe20000000a00 */
[----:B------:R-:W0:Y:S01]  /*0b70*/  LDC.64 R6, c[0x0][0x620] ;  /* 0x00018800ff067b82 */ /* 0x000e220000000a00 */
[----:B------:R-:W-:Y:S01]  /*0b80*/  ISETP.NE.U32.AND P1, PT, RZ, UR14, PT ;  /* 0x0000000eff007c0c */ /* 0x000fe2000bf25070 */
[----:B------:R-:W-:Y:S01]  /*0b90*/  ULDC UR11, c[0x0][0x630] ;  /* 0x00018c00000b7ab9 */ /* 0x000fe20000000800 */
[----:B------:R-:W-:Y:S02]  /*0ba0*/  R2UR UR4, R8 ;  /* 0x00000000080472ca */ /* 0x000fe400000e0000 */
[----:B------:R-:W-:Y:S02]  /*0bb0*/  ISETP.NE.AND.EX P1, PT, RZ, UR15, PT, P1 ;  /* 0x0000000fff007c0c */ /* 0x000fe4000bf25310 */
[----:B------:R-:W-:-:S11]  /*0bc0*/  R2UR UR5, R15 ;  /* 0x000000000f0572ca */ /* 0x000fd600000e0000 */
[----:B------:R-:W-:Y:S05]  /*0bd0*/  @!P1 BRA `(.L_x_10) ;  /* 0x0000000000309947 */ /* 0x000fea0003800000 */
[----:B------:R-:W-:Y:S01]  /*0be0*/  R2UR UR4, R8 ;  /* 0x00000000080472ca */ /* 0x000fe200000e0000 */
[----:B------:R-:W-:Y:S01]  /*0bf0*/  ULDC UR8, c[0x0][0x634] ;  /* 0x00018d0000087ab9 */ /* 0x000fe20000000800 */
[----:B------:R-:W-:-:S11]  /*0c00*/  R2UR UR10, R15 ;  /* 0x000000000f0a72ca */ /* 0x000fd600000e0000 */
[----:B------:R-:W-:-:S04]  /*0c10*/  UIADD3 UR8, UP0, UR4, UR8, URZ ;  /* 0x0000000804087290 */ /* 0x000fc8000ff1e03f */
[----:B------:R-:W-:-:S04]  /*0c20*/  UIADD3.X UR10, URZ, UR10, URZ, UP0, !UPT ;  /* 0x0000000a3f0a7290 */ /* 0x000fc800087fe43f */
[----:B------:R-:W-:-:S04]  /*0c30*/  UIMAD.WIDE.U32 UR4, UR10, UR14, URZ ;  /* 0x0000000e0a0472a5 */ /* 0x000fc8000f8e003f */
[----:B------:R-:W-:Y:S02]  /*0c40*/  UIMAD.WIDE.U32 UR6, UP0, UR8, UR15, UR4 ;  /* 0x0000000f080672a5 */ /* 0x000fe4000f800004 */
[----:B------:R-:W-:Y:S02]  /*0c50*/  UIMAD.WIDE.U32 UR4, UR8, UR14, URZ ;  /* 0x0000000e080472a5 */ /* 0x000fe4000f8e003f */
[----:B------:R-:W-:Y:S02]  /*0c60*/  UIADD3.X UR9, URZ, URZ, URZ, UP0, !UPT ;  /* 0x0000003f3f097290 */ /* 0x000fe400087fe43f */
[----:B------:R-:W-:Y:S01]  /*0c70*/  UIADD3 URZ, UP0, UR5, UR6, URZ ;  /* 0x00000006053f7290 */ /* 0x000fe2000ff1e03f */
[----:B------:R-:W-:-:S03]  /*0c80*/  UMOV UR8, UR7 ;  /* 0x0000000700087c82 */ /* 0x000fc60008000000 */
[----:B------:R-:W-:-:S12]  /*0c90*/  UIMAD.WIDE.U32.X UR4, UR10, UR15, UR8, UP0 ;  /* 0x0000000f0a0472a5 */ /* 0x000fd800080e0408 */
.L_x_10:
[----:B------:R-:W-:Y:S01]  /*0ca0*/  USHF.R.U64 UR10, UR4, UR11, UR5 ;  /* 0x0000000b040a7299 */ /* 0x000fe20008001205 */
[----:B------:R-:W2:Y:S01]  /*0cb0*/  LDC.64 R22, c[0x0][0x640] ;  /* 0x00019000ff167b82 */ /* 0x000ea20000000a00 */
[----:B------:R-:W-:Y:S01]  /*0cc0*/  USHF.R.U32.HI UR4, URZ, UR11, UR5 ;  /* 0x0000000b3f047299 */ /* 0x000fe20008011605 */
[----:B------:R-:W-:Y:S02]  /*0cd0*/  IMAD.MOV.U32 R4, RZ, RZ, R8 ;  /* 0x000000ffff047224 */ /* 0x000fe400078e0008 */
[----:B------:R-:W-:Y:S01]  /*0ce0*/  IMAD R21, R13, R14, R2 ;  /* 0x0000000e0d157224 */ /* 0x000fe200078e0202 */
[----:B------:R-:W-:Y:S01]  /*0cf0*/  IADD3 R3, P1, RZ, -UR10, RZ ;  /* 0x8000000aff037c10 */ /* 0x000fe2000ff3e0ff */
[----:B------:R-:W-:Y:S02]  /*0d00*/  IMAD.MOV.U32 R13, RZ, RZ, 0x1 ;  /* 0x00000001ff0d7424 */ /* 0x000fe400078e00ff */
[----:B------:R-:W1:Y:S02]  /*0d10*/  LDC R12, c[0x0][0x618] ;  /* 0x00018600ff0c7b82 */ /* 0x000e640000000800 */
[----:B------:R-:W-:-:S04]  /*0d20*/  IMAD.X R5, RZ, RZ, ~UR4, P1 ;  /* 0x80000004ff057e24 */ /* 0x000fc800088e06ff */
[-C--:B0-----:R-:W-:Y:S02]  /*0d30*/  IMAD R0, R5, R6.reuse, RZ ;  /* 0x0000000605007224 */ /* 0x081fe400078e02ff */
[----:B------:R-:W0:Y:S01]  /*0d40*/  LDC R16, c[0x0][0x608] ;  /* 0x00018200ff107b82 */ /* 0x000e220000000800 */
[----:B------:R-:W-:Y:S02]  /*0d50*/  IMAD.MOV.U32 R5, RZ, RZ, R15 ;  /* 0x000000ffff057224 */ /* 0x000fe400078e000f */
[----:B------:R-:W-:-:S05]  /*0d60*/  IMAD.WIDE.U32 R4, R3, R6, R4 ;  /* 0x0000000603047225 */ /* 0x000fca00078e0004 */
[----:B------:R-:W3:Y:S01]  /*0d70*/  LDC R20, c[0x0][0x658] ;  /* 0x00019600ff147b82 */ /* 0x000ee20000000800 */
[----:B------:R-:W-:Y:S01]  /*0d80*/  IMAD R3, R3, R7, R0 ;  /* 0x0000000703037224 */ /* 0x000fe200078e0200 */
[----:B--2---:R-:W-:-:S03]  /*0d90*/  ISETP.NE.U32.AND P1, PT, R22, RZ, PT ;  /* 0x000000ff1600720c */ /* 0x004fc60003f25070 */
[----:B------:R-:W-:Y:S01]  /*0da0*/  IMAD.IADD R3, R5, 0x1, R3 ;  /* 0x0000000105037824 */ /* 0x000fe200078e0203 */
[----:B------:R-:W-:Y:S01]  /*0db0*/  ISETP.NE.AND.EX P1, PT, R23, RZ, PT, P1 ;  /* 0x000000ff1700720c */ /* 0x000fe20003f25310 */
[----:B------:R-:W-:Y:S01]  /*0dc0*/  IMAD.MOV.U32 R5, RZ, RZ, -0x1 ;  /* 0xffffffffff057424 */ /* 0x000fe200078e00ff */
[----:B------:R-:W2:Y:S02]  /*0dd0*/  LDC R18, c[0x0][0x600] ;  /* 0x00018000ff127b82 */ /* 0x000ea40000000800 */
[-CC-:B-1----:R-:W-:Y:S02]  /*0de0*/  SHF.R.U64 R8, R4, R12.reuse, R3.reuse ;  /* 0x0000000c04087219 */ /* 0x182fe40000001203 */
[----:B------:R-:W-:-:S04]  /*0df0*/  SHF.R.U32.HI R3, RZ, R12, R3 ;  /* 0x0000000cff037219 */ /* 0x000fc80000011603 */
[----:B------:R-:W1:Y:S01]  /*0e00*/  LDC R11, c[0x0][0x648] ;  /* 0x00019200ff0b7b82 */ /* 0x000e620000000800 */
[-CC-:B0-----:R-:W-:Y:S02]  /*0e10*/  SHF.R.U64 R19, R8, R16.reuse, R3.reuse ;  /* 0x0000001008137219 */ /* 0x181fe40000001203 */
[----:B------:R-:W-:-:S05]  /*0e20*/  SHF.R.U32.HI R3, RZ, R16, R3 ;  /* 0x00000010ff037219 */ /* 0x000fca0000011603 */
[----:B------:R-:W0:Y:S01]  /*0e30*/  LDC R15, c[0x0][0x638] ;  /* 0x00018e00ff0f7b82 */ /* 0x000e220000000800 */
[-CC-:B---3--:R-:W-:Y:S02]  /*0e40*/  SHF.R.U64 R12, R19, R20.reuse, R3.reuse ;  /* 0x00000014130c7219 */ /* 0x188fe40000001203 */
[-C--:B------:R-:W-:Y:S02]  /*0e50*/  SHF.L.U32 R0, R5, R20.reuse, RZ ;  /* 0x0000001405007219 */ /* 0x080fe400000006ff */
[----:B------:R-:W-:Y:S01]  /*0e60*/  SHF.R.U32.HI R3, RZ, R20, R3 ;  /* 0x00000014ff037219 */ /* 0x000fe20000011603 */
[----:B------:R-:W-:Y:S01]  /*0e70*/  IMAD.MOV.U32 R2, RZ, RZ, R12 ;  /* 0x000000ffff027224 */ /* 0x000fe200078e000c */
[----:B------:R-:W-:Y:S01]  /*0e80*/  LOP3.LUT R0, RZ, R0, RZ, 0x33, !PT ;  /* 0x00000000ff007212 */ /* 0x000fe200078e33ff */
[----:B------:R-:W3:Y:S01]  /*0e90*/  LDC R17, c[0x0][0x610] ;  /* 0x00018400ff117b82 */ /* 0x000ee20000000800 */
[----:B------:R-:W-:Y:S05]  /*0ea0*/  @!P1 BRA `(.L_x_11) ;  /* 0x0000000000289947 */ /* 0x000fea0003800000 */
[----:B------:R-:W4:Y:S02]  /*0eb0*/  LDC R7, c[0x0][0x64c] ;  /* 0x00019300ff077b82 */ /* 0x000f240000000800 */
[----:B----4-:R-:W-:-:S05]  /*0ec0*/  IADD3 R7, P1, R12, R7, RZ ;  /* 0x000000070c077210 */ /* 0x010fca0007f3e0ff */
[----:B------:R-:W-:-:S04]  /*0ed0*/  IMAD.X R9, RZ, RZ, R3, P1 ;  /* 0x000000ffff097224 */ /* 0x000fc800008e0603 */
[----:B------:R-:W-:-:S04]  /*0ee0*/  IMAD.WIDE.U32 R2, R9, R22, RZ ;  /* 0x0000001609027225 */ /* 0x000fc800078e00ff */
[----:B------:R-:W-:-:S04]  /*0ef0*/  IMAD.WIDE.U32 R4, P1, R7, R23, R2 ;  /* 0x0000001707047225 */ /* 0x000fc80007820002 */
[----:B------:R-:W-:-:S04]  /*0f00*/  IMAD.WIDE.U32 R2, R7, R22, RZ ;  /* 0x0000001607027225 */ /* 0x000fc800078e00ff */
[----:B------:R-:W-:Y:S01]  /*0f10*/  IMAD.X R7, RZ, RZ, RZ, P1 ;  /* 0x000000ffff077224 */ /* 0x000fe200008e06ff */
[----:B------:R-:W-:Y:S01]  /*0f20*/  IADD3 RZ, P1, R3, R4, RZ ;  /* 0x0000000403ff7210 */ /* 0x000fe20007f3e0ff */
[----:B------:R-:W-:-:S04]  /*0f30*/  IMAD.MOV.U32 R6, RZ, RZ, R5 ;  /* 0x000000ffff067224 */ /* 0x000fc800078e0005 */
[----:B------:R-:W-:-:S08]  /*0f40*/  IMAD.WIDE.U32.X R2, R9, R23, R6, P1 ;  /* 0x0000001709027225 */ /* 0x000fd000008e0406 */
.L_x_11:
[----:B-1----:R-:W-:Y:S01]  /*0f50*/  SHF.R.U64 R4, R2, R11, R3 ;  /* 0x0000000b02047219 */ /* 0x002fe20000001203 */
[----:B--2---:R-:W-:Y:S01]  /*0f60*/  VIADD R5, R18, 0xffffffff ;  /* 0xffffffff12057836 */ /* 0x004fe20000000000 */
[----:B------:R-:W-:Y:S02]  /*0f70*/  SHF.L.U32 R2, R13, R20, RZ ;  /* 0x000000140d027219 */ /* 0x000fe400000006ff */
[----:B------:R-:W-:Y:S01]  /*0f80*/  LOP3.LUT R3, R19, R0, RZ, 0xc0, !PT ;  /* 0x0000000013037212 */ /* 0x000fe200078ec0ff */
[----:B------:R-:W-:Y:S01]  /*0f90*/  IMAD.MOV R6, RZ, RZ, -R4 ;  /* 0x000000ffff067224 */ /* 0x000fe200078e0a04 */
[----:B------:R-:W-:Y:S02]  /*0fa0*/  SEL R0, R10, R21, !P4 ;  /* 0x000000150a007207 */ /* 0x000fe40006000000 */
[----:B------:R-:W-:Y:S01]  /*0fb0*/  LOP3.LUT R5, R8, R5, RZ, 0xc0, !PT ;  /* 0x0000000508057212 */ /* 0x000fe200078ec0ff */
[----:B------:R-:W-:Y:S02]  /*0fc0*/  IMAD R7, R2, R4, R3 ;  /* 0x0000000402077224 */ /* 0x000fe400078e0203 */
[----:B0-----:R-:W-:-:S02]  /*0fd0*/  IMAD R3, R6, R15, R12 ;  /* 0x0000000f06037224 */ /* 0x001fc400078e020c */
[----:B---3--:R-:W-:Y:S02]  /*0fe0*/  IMAD R2, R7, R17, R0 ;  /* 0x0000001107027224 */ /* 0x008fe400078e0200 */
[----:B------:R-:W-:Y:S02]  /*0ff0*/  IMAD R3, R3, R18, R5 ;  /* 0x0000001203037224 */ /* 0x000fe400078e0205 */
[----:B------:R-:W-:-:S03]  /*1000*/  IMAD.MOV.U32 R0, RZ, RZ, 0x1 ;  /* 0x00000001ff007424 */ /* 0x000fc600078e00ff */
[----:B------:R-:W-:Y:S02]  /*1010*/  SEL R4, R3, R2, !P4 ;  /* 0x0000000203047207 */ /* 0x000fe40006000000 */
[----:B------:R-:W-:-:S03]  /*1020*/  SEL R2, R2, R3, !P4 ;  /* 0x0000000302027207 */ /* 0x000fc60006000000 */
[----:B------:R0:W-:Y:S04]  /*1030*/  STL [R1+0x464], R4 ;  /* 0x0004640401007387 */ /* 0x0001e80000100800 */
[----:B------:R0:W-:Y:S02]  /*1040*/  STL [R1+0x468], R2 ;  /* 0x0004680201007387 */ /* 0x0001e40000100800 */
.L_x_9:
[----:B------:R-:W-:-:S08]  /*1050*/  NOP ;  /* 0x0000000000007918 */ /* 0x000fd00000000000 */
[----:B------:R-:W2:Y:S02]  /*1060*/  USETMAXREG.TRY_ALLOC.CTAPOOL UP0, 0xf0 ;  /* 0x000000f0000079c8 */ /* 0x000ea40008000600 */
[----:B--2---:R-:W-:-:S13]  /*1070*/  PLOP3.LUT P1, PT, PT, PT, UP0, 0x80, 0x0 ;  /* 0x000000000000781c */ /* 0x004fda0003f2f008 */
[----:B------:R-:W-:Y:S05]  /*1080*/  @!P1 BRA `(.L_x_9) ;  /* 0xfffffffc00f09947 */ /* 0x000fea000383ffff */
[----:B------:R-:W-:Y:S01]  /*1090*/  ULDC.64 UR4, c[0x0][0x598] ;  /* 0x0001660000047ab9 */ /* 0x000fe20000000a00 */
[----:B------:R-:W-:Y:S01]  /*10a0*/  ULDC.64 UR20, c[0x0][0x208] ;  /* 0x0000820000147ab9 */ /* 0x000fe20000000a00 */
[----:B------:R-:W-:-:S04]  /*10b0*/  ISETP.NE.U32.AND P1, PT, RZ, UR4, PT ;  /* 0x00000004ff007c0c */ /* 0x000fc8000bf25070 */
[----:B------:R-:W-:-:S13]  /*10c0*/  ISETP.NE.AND.EX P1, PT, RZ, UR5, PT, P1 ;  /* 0x00000005ff007c0c */ /* 0x000fda000bf25310 */
[----:B------:R-:W-:Y:S05]  /*10d0*/  @!P1 BRA `(.L_x_12) ;  /* 0x0000000000209947 */ /* 0x000fea0003800000 */
[----:B0-----:R-:W0:Y:S02]  /*10e0*/  LDC.64 R2, c[0x0][0x598] ;  /* 0x00016600ff027b82 */ /* 0x001e240000000a00 */
[----:B0-----:R-:W2:Y:S02]  /*10f0*/  LDG.E.64 R2, desc[UR20][R2.64] ;  /* 0x0000001402027981 */ /* 0x001ea4000c1e1b00 */
[----:B--2---:R-:W-:-:S04]  /*1100*/  ISETP.NE.U32.AND P1, PT, R2, RZ, PT ;  /* 0x000000ff0200720c */ /* 0x004fc80003f25070 */
[----:B------:R-:W-:-:S13]  /*1110*/  ISETP.NE.AND.EX P1, PT, R3, RZ, PT, P1 ;  /* 0x000000ff0300720c */ /* 0x000fda0003f25310 */
[----:B------:R-:W-:Y:S05]  /*1120*/  @!P1 BRA `(.L_x_12) ;  /* 0x00000000000c9947 */ /* 0x000fea0003800000 */
[----:B------:R-:W2:Y:S02]  /*1130*/  LD.E R2, desc[UR20][R2.64] ;  /* 0x0000001402027980 */ /* 0x000ea4000c101900 */
[----:B--2---:R-:W-:Y:S01]  /*1140*/  R2UR UR22, R2 ;  /* 0x00000000021672ca */ /* 0x004fe200000e0000 */
[----:B------:R-:W-:-:S14]  /*1150*/  BRA `(.L_x_13) ;  /* 0x0000000000247947 */ /* 0x000fdc0003800000 */
.L_x_12:
[----:B------:R-:W-:Y:S02]  /*1160*/  ULDC.64 UR4, c[0x0][0x588] ;  /* 0x0001620000047ab9 */ /* 0x000fe40000000a00 */
[----:B------:R-:W-:-:S04]  /*1170*/  ISETP.NE.U32.AND P1, PT, RZ, UR4, PT ;  /* 0x00000004ff007c0c */ /* 0x000fc8000bf25070 */
[----:B------:R-:W-:-:S13]  /*1180*/  ISETP.NE.AND.EX P1, PT, RZ, UR5, PT, P1 ;  /* 0x00000005ff007c0c */ /* 0x000fda000bf25310 */
[----:B------:R-:W-:Y:S05]  /*1190*/  @!P1 BRA `(.L_x_14) ;  /* 0x0000000000109947 */ /* 0x000fea0003800000 */
[----:B0-----:R-:W0:Y:S02]  /*11a0*/  LDC.64 R2, c[0x0][0x588] ;  /* 0x00016200ff027b82 */ /* 0x001e240000000a00 */
[----:B0-----:R-:W2:Y:S02]  /*11b0*/  LDG.E R2, desc[UR20][R2.64] ;  /* 0x0000001402027981 */ /* 0x001ea4000c1e1900 */
[----:B--2---:R-:W-:Y:S01]  /*11c0*/  R2UR UR22, R2 ;  /* 0x00000000021672ca */ /* 0x004fe200000e0000 */
[----:B------:R-:W-:-:S14]  /*11d0*/  BRA `(.L_x_13) ;  /* 0x0000000000047947 */ /* 0x000fdc0003800000 */
.L_x_14:
[----:B------:R-:W-:-:S05]  /*11e0*/  ULDC UR22, c[0x0][0x580] ;  /* 0x0001600000167ab9 */ /* 0x000fca0000000800 */
.L_x_13:
[----:B------:R-:W-:Y:S02]  /*11f0*/  ULDC.64 UR4, c[0x0][0x5a0] ;  /* 0x0001680000047ab9 */ /* 0x000fe40000000a00 */
        /* <DEDUP_REMOVED lines=11> */
.L_x_15:
        /* <DEDUP_REMOVED lines=8> */
.L_x_17:
[----:B------:R-:W-:-:S05]  /*1330*/  ULDC UR23, c[0x0][0x584] ;  /* 0x0001610000177ab9 */ /* 0x000fca0000000800 */
.L_x_16:
[----:B------:R-:W-:-:S13]  /*1340*/  LOP3.LUT P1, RZ, R0, 0xff, RZ, 0xc0, !PT ;  /* 0x000000ff00ff7812 */ /* 0x000fda000782c0ff */
[----:B------:R-:W-:Y:S05]  /*1350*/  @!P1 EXIT ;  /* 0x000000000000994d */ /* 0x000fea0003800000 */
[----:B------:R-:W-:Y:S01]  /*1360*/  ULDC UR4, c[0x0][0x28c] ;  /* 0x0000a30000047ab9 */ /* 0x000fe20000000800 */
[----:B------:R-:W-:Y:S02]  /*1370*/  ULOP3.LUT UR24, UR13, 0x1, URZ, 0xfc, !UPT ;  /* 0x000000010d187892 */ /* 0x000fe4000f8efc3f */
[----:B------:R-:W-:-:S04]  /*1380*/  UIADD3 UR4, UR4, 0x1f, URZ ;  /* 0x0000001f04047890 */ /* 0x000fc8000fffe03f */
[----:B------:R-:W-:-:S04]  /*1390*/  USHF.R.S32.HI UR5, URZ, 0x1f, UR4 ;  /* 0x0000001f3f057899 */ /* 0x000fc80008011404 */
[----:B------:R-:W-:-:S03]  /*13a0*/  ULEA.HI UR5, UR5, UR4, URZ, 0x5 ;  /* 0x0000000405057291 */ /* 0x000fc6000f8f283f */
[----:B------:R-:W-:Y:S01]  /*13b0*/  UMOV UR4, URZ ;  /* 0x0000003f00047c82 */ /* 0x000fe20008000000 */
[----:B------:R-:W-:-:S03]  /*13c0*/  USHF.R.S32.HI UR9, URZ, 0x5, UR5 ;  /* 0x000000053f097899 */ /* 0x000fc60008011405 */
[----:B------:R-:W-:-:S09]  /*13d0*/  UMOV UR5, URZ ;  /* 0x0000003f00057c82 */ /* 0x000fd20008000000 */
.L_x_556:
[----:B------:R-:W-:Y:S01]  /*13e0*/  STL [R1+0x454], RZ ;  /* 0x000454ff01007387 */ /* 0x000fe20000100800 */
[----:B--2---:R-:W2:Y:S01]  /*13f0*/  S2UR UR16, SR_CgaCtaId ;  /* 0x00000000001079c3 */ /* 0x004ea20000008800 */
[----:B------:R-:W-:Y:S01]  /*1400*/  UMOV UR15, 0x400 ;  /* 0x00000400000f7882 */ /* 0x000fe20000000000 */
[----:B------:R-:W-:Y:S01]  /*1410*/  UMOV UR6, URZ ;  /* 0x0000003f00067c82 */ /* 0x000fe20008000000 */
[----:B------:R-:W-:Y:S01]  /*1420*/  STL [R1+0x450], RZ ;  /* 0x000450ff01007387 */ /* 0x000fe20000100800 */
[----:B------:R-:W-:Y:S01]  /*1430*/  UMOV UR7, URZ ;  /* 0x0000003f00077c82 */ /* 0x000fe20008000000 */
[----:B------:R-:W-:Y:S01]  /*1440*/  UMOV UR8, URZ ;  /* 0x0000003f00087c82 */ /* 0x000fe20008000000 */
[----:B------:R-:W-:Y:S01]  /*1450*/  CS2R R236, SRZ ;  /* 0x0000000000ec7805 */ /* 0x000fe2000001ff00 */
[----:B------:R-:W-:Y:S01]  /*1460*/  STL [R1+0x44c], RZ ;  /* 0x00044cff01007387 */ /* 0x000fe20000100800 */
[----:B0-----:R-:W0:Y:S01]  /*1470*/  LDC R2, c[0x0][0x28c] ;  /* 0x0000a300ff027b82 */ /* 0x001e220000000800 */
[----:B------:R-:W-:-:S02]  /*1480*/  CS2R R234, SRZ ;  /* 0x0000000000ea7805 */ /* 0x000fc4000001ff00 */
[----:B------:R-:W-:Y:S01]  /*1490*/  CS2R R232, SRZ ;  /* 0x0000000000e87805 */ /* 0x000fe2000001ff00 */
[----:B------:R-:W-:Y:S01]  /*14a0*/  STL [R1+0x448], RZ ;  /* 0x000448ff01007387 */ /* 0x000fe20000100800 */
[----:B------:R-:W-:Y:S02]  /*14b0*/  CS2R R230, SRZ ;  /* 0x0000000000e67805 */ /* 0x000fe4000001ff00 */
[----:B------:R-:W-:Y:S02]  /*14c0*/  CS2R R228, SRZ ;  /* 0x0000000000e47805 */ /* 0x000fe4000001ff00 */
[----:B------:R-:W-:Y:S01]  /*14d0*/  CS2R R226, SRZ ;  /* 0x0000000000e27805 */ /* 0x000fe2000001ff00 */
[----:B------:R-:W-:Y:S01]  /*14e0*/  STL [R1+0x444], RZ ;  /* 0x000444ff01007387 */ /* 0x000fe20000100800 */
[----:B------:R-:W-:Y:S02]  /*14f0*/  CS2R R224, SRZ ;  /* 0x0000000000e07805 */ /* 0x000fe4000001ff00 */
        /* <DEDUP_REMOVED lines=15> */
[----:B0-----:R-:W-:Y:S02]  /*15f0*/  ISETP.GE.AND P1, PT, R2, 0x1, PT ;  /* 0x000000010200780c */ /* 0x001fe40003f26270 */
        /* <DEDUP_REMOVED lines=39> */
[----:B-1----:R-:W-:Y:S02]  /*1870*/  CS2R R14, SRZ ;  /* 0x00000000000e7805 */ /* 0x002fe4000001ff00 */
        /* <DEDUP_REMOVED lines=91> */
[----:B------:R-:W-:-:S03]  /*1e30*/  CS2R R150, SRZ ;  /* 0x0000000000967805 */ /* 0x000fc6000001ff00 */
[----:B------:R-:W-:Y:S04]  /*1e40*/  STL [R1+0x3ac], RZ ;  /* 0x0003acff01007387 */ /* 0x000fe80000100800 */
        /* <DEDUP_REMOVED lines=107> */
[----:B------:R-:W-:Y:S04]  /*2500*/  STL [R1], RZ ;  /* 0x000000ff01007387 */ /* 0x000fe80000100800 */
        /* <DEDUP_REMOVED lines=39> */
[----:B------:R-:W-:Y:S01]  /*2780*/  STL [R1+0xa0], RZ ;  /* 0x0000a0ff01007387 */ /* 0x000fe20000100800 */
[----:B------:R-:W0:Y:S03]  /*2790*/  S2R R0, SR_TID.X ;  /* 0x0000000000007919 */ /* 0x000e260000002100 */
        /* <DEDUP_REMOVED lines=8> */
[----:B0-----:R-:W-:-:S03]  /*2820*/  LOP3.LUT R0, R0, 0x80, RZ, 0xc0, !PT ;  /* 0x0000008000007812 */ /* 0x001fc600078ec0ff */
[----:B------:R-:W-:Y:S01]  /*2830*/  STL [R1+0xc4], RZ ;  /* 0x0000c4ff01007387 */ /* 0x000fe20000100800 */
[----:B------:R-:W-:-:S03]  /*2840*/  SHF.R.U32.HI R0, RZ, 0x7, R0 ;  /* 0x00000007ff007819 */ /* 0x000fc60000011600 */
        /* <DEDUP_REMOVED lines=33> */
[----:B------:R-:W0:Y:S04]  /*2a60*/  SHFL.IDX PT, R0, R0, RZ, 0x1f ;  /* 0x00001fff00007589 */ /* 0x000e2800000e0000 */
[----:B------:R1:W-:Y:S04]  /*2a70*/  STL [R1+0x14c], RZ ;  /* 0x00014cff01007387 */ /* 0x0003e80000100800 */
[----:B------:R1:W-:Y:S04]  /*2a80*/  STL [R1+0x150], RZ ;  /* 0x000150ff01007387 */ /* 0x0003e80000100800 */
[----:B------:R1:W-:Y:S04]  /*2a90*/  STL [R1+0x154], RZ ;  /* 0x000154ff01007387 */ /* 0x0003e80000100800 */
[----:B------:R1:W-:Y:S04]  /*2aa0*/  STL [R1+0x158], RZ ;  /* 0x000158ff01007387 */ /* 0x0003e80000100800 */
[----:B------:R1:W-:Y:S04]  /*2ab0*/  STL [R1+0x15c], RZ ;  /* 0x00015cff01007387 */ /* 0x0003e80000100800 */
[----:B------:R1:W-:Y:S01]  /*2ac0*/  STL [R1+0x160], RZ ;  /* 0x000160ff01007387 */ /* 0x0003e20000100800 */
[----:B0-----:R-:W-:Y:S01]  /*2ad0*/  R2UR UR12, R0 ;  /* 0x00000000000c72ca */ /* 0x001fe200000e0000 */
[----:B------:R-:W-:-:S02]  /*2ae0*/  IMAD.U32 R0, RZ, RZ, UR4 ;  /* 0x00000004ff007e24 */ /* 0x000fc4000f8e00ff */
[----:B------:R1:W-:Y:S04]  /*2af0*/  STL [R1+0x164], RZ ;  /* 0x000164ff01007387 */ /* 0x0003e80000100800 */
[----:B------:R1:W-:Y:S04]  /*2b00*/  STL [R1+0x168], RZ ;  /* 0x000168ff01007387 */ /* 0x0003e80000100800 */
[----:B------:R1:W-:Y:S02]  /*2b10*/  STL [R1+0x16c], RZ ;  /* 0x00016cff01007387 */ /* 0x0003e40000100800 */
[----:B------:R-:W-:-:S02]  /*2b20*/  ULEA.HI UR11, UR12, UR12, URZ, 0x1 ;  /* 0x0000000c0c0b7291 */ /* 0x000fc4000f8f083f */
[----:B------:R1:W-:Y:S02]  /*2b30*/  STL [R1+0x170], RZ ;  /* 0x000170ff01007387 */ /* 0x0003e40000100800 */
[----:B------:R-:W-:Y:S02]  /*2b40*/  ULOP3.LUT UR14, UR11, 0x1ffffe, URZ, 0xc0, !UPT ;  /* 0x001ffffe0b0e7892 */ /* 0x000fe4000f8ec03f */
[----:B------:R1:W-:Y:S01]  /*2b50*/  STL [R1+0x174], RZ ;  /* 0x000174ff01007387 */ /* 0x0003e20000100800 */
[----:B--2---:R-:W-:Y:S02]  /*2b60*/  ULEA UR11, UR16, UR15, 0x18 ;  /* 0x0000000f100b7291 */ /* 0x004fe4000f8ec03f */
[----:B------:R-:W-:Y:S01]  /*2b70*/  UIADD3 UR14, UR12, -UR14, URZ ;  /* 0x8000000e0c0e7290 */ /* 0x000fe2000fffe03f */
[----:B------:R1:W-:Y:S03]  /*2b80*/  STL [R1+0x178], RZ ;  /* 0x000178ff01007387 */ /* 0x0003e60000100800 */
[----:B------:R-:W-:Y:S01]  /*2b90*/  ULEA UR14, UR14, UR11, 0xb ;  /* 0x0000000b0e0e7291 */ /* 0x000fe2000f8e583f */
[----:B------:R1:W-:Y:S03]  /*2ba0*/  STL [R1+0x17c], RZ ;  /* 0x00017cff01007387 */ /* 0x0003e60000100800 */
[----:B------:R-:W-:Y:S01]  /*2bb0*/  UIADD3 UR14, UR14, 0x200, URZ ;  /* 0x000002000e0e7890 */ /* 0x000fe2000fffe03f */
[----:B------:R1:W-:Y:S03]  /*2bc0*/  STL [R1+0x180], RZ ;  /* 0x000180ff01007387 */ /* 0x0003e60000100800 */
[----:B------:R-:W-:Y:S01]  /*2bd0*/  USHF.R.U32.HI UR12, URZ, 0x4, UR14 ;  /* 0x000000043f0c7899 */ /* 0x000fe2000801160e */
[----:B------:R1:W-:Y:S02]  /*2be0*/  STL [R1+0x184], RZ ;  /* 0x000184ff01007387 */ /* 0x0003e40000100800 */
[----:B------:R-:W-:Y:S01]  /*2bf0*/  UMOV UR14, UR5 ;  /* 0x00000005000e7c82 */ /* 0x000fe20008000000 */
[----:B------:R-:W-:Y:S01]  /*2c00*/  ULOP3.LUT UR12, UR12, 0x3fff, URZ, 0xc0, !UPT ;  /* 0x00003fff0c0c7892 */ /* 0x000fe2000f8ec03f */
[----:B------:R1:W-:Y:S04]  /*2c10*/  STL [R1+0x188], RZ ;  /* 0x000188ff01007387 */ /* 0x0003e80000100800 */
        /* <DEDUP_REMOVED lines=28> */
[----:B------:R1:W-:Y:S01]  /*2de0*/  STL [R1+0x1fc], RZ ;  /* 0x0001fcff01007387 */ /* 0x0003e20000100800 */
[----:B------:R-:W-:Y:S05]  /*2df0*/  @!P1 BRA `(.L_x_18) ;  /* 0x0000003400dc9947 */ /* 0x000fea0003800000 */
[----:B------:R-:W-:-:S06]  /*2e00*/  UISETP.NE.AND UP0, UPT, UR24, 0x3, UPT ;  /* 0x000000031800788c */ /* 0x000fcc000bf05270 */
[----:B------:R-:W-:-:S13]  /*2e10*/  PLOP3.LUT P2, PT, PT, PT, UP0, 0x80, 0x0 ;  /* 0x000000000000781c */ /* 0x000fda0003f4f008 */
[----:B------:R-:W-:Y:S05]  /*2e20*/  @!P2 BRA `(.L_x_19) ;  /* 0x000000000004a947 */ /* 0x000fea0003800000 */
[----:B------:R-:W-:Y:S01]  /*2e30*/  BPT.TRAP 0x1 ;  /* 0x000000040000795c */ /* 0x000fe20000300000 */
.L_x_19:
[----:B------:R-:W-:Y:S01]  /*2e40*/  ULEA UR7, UR5, UR11, 0x3 ;  /* 0x0000000b05077291 */ /* 0x000fe2000f8e183f */
[----:B------:R-:W-:-:S05]  /*2e50*/  IMAD.U32 R0, RZ, RZ, UR4 ;  /* 0x00000004ff007e24 */ /* 0x000fca000f8e00ff */
[----:B------:R-:W-:-:S04]  /*2e60*/  SHF.L.U32 R0, R0, 0x1f, RZ ;  /* 0x0000001f00007819 */ /* 0x000fc800000006ff */
[----:B------:R0:W2:Y:S01]  /*2e70*/  SYNCS.PHASECHK.TRANS64.TRYWAIT P1, [UR7], R0 ;  /* 0x00000000ff0075a7 */ /* 0x0000a20008020147 */
[----:B------:R-:W-:Y:S05]  /*2e80*/  @!P2 BRA `(.L_x_20) ;  /* 0x000000000004a947 */ /* 0x000fea0003800000 */
[----:B------:R-:W-:Y:S01]  /*2e90*/  BPT.TRAP 0x1 ;  /* 0x000000040000795c */ /* 0x000fe20000300000 */
.L_x_20:
[----:B------:R3:W-:Y:S01]  /*2ea0*/  STL [R1+0x454], RZ ;  /* 0x000454ff01007387 */ /* 0x0007e20000100800 */
[----:B------:R-:W-:Y:S01]  /*2eb0*/  UMOV UR6, 0x1 ;  /* 0x0000000100067882 */ /* 0x000fe20000000000 */
[----:B--2---:R-:W-:Y:S05]  /*2ec0*/  @P1 BRA `(.L_x_21) ;  /* 0x0000000000081947 */ /* 0x004fea0003800000 */
[----:B------:R-:W2:Y:S02]  /*2ed0*/  SYNCS.PHASECHK.TRANS64.TRYWAIT P1, [UR7], R0 ;  /* 0x00000000ff0075a7 */ /* 0x000ea40008020147 */
[----:B--2---:R-:W-:Y:S05]  /*2ee0*/  @!P1 BRA `(.L_x_22) ;  /* 0x0000020c003c9947 */ /* 0x004fea0003800000 */
.L_x_21:
[----:B------:R-:W-:Y:S01]  /*2ef0*/  UIADD3 UR7, UR11, 0x1c200, URZ ;  /* 0x0001c2000b077890 */ /* 0x000fe2000fffe03f */
[----:B------:R-:W-:Y:S01]  /*2f00*/  WARPGROUP.ARRIVE ;  /* 0x00000000000079c5 */ /* 0x000fe20000000000 */
[----:B------:R-:W-:Y:S01]  /*2f10*/  ULOP3.LUT UR16, UR12, 0x10000, URZ, 0xfc, !UPT ;  /* 0x000100000c107892 */ /* 0x000fe2000f8efc3f */
[----:B------:R-:W-:Y:S01]  /*2f20*/  STL [R1+0x450], RZ ;  /* 0x000450ff01007387 */ /* 0x000fe20000100800 */
[----:B------:R-:W-:Y:S01]  /*2f30*/  USHF.R.U32.HI UR7, URZ, 0x4, UR7 ;  /* 0x000000043f077899 */ /* 0x000fe20008011607 */
[----:B------:R-:W-:Y:S01]  /*2f40*/  CS2R R236, SRZ ;  /* 0x0000000000ec7805 */ /* 0x000fe2000001ff00 */
[----:B------:R-:W-:Y:S01]  /*2f50*/  ULEA UR16, UR5, UR16, 0x9 ;  /* 0x0000001005107291 */ /* 0x000fe2000f8e483f */
[----:B------:R-:W-:Y:S01]  /*2f60*/  STL [R1+0x44c], RZ ;  /* 0x00044cff01007387 */ /* 0x000fe20000100800 */
[----:B------:R-:W-:Y:S01]  /*2f70*/  ULOP3.LUT UR7, UR7, 0x3fff, URZ, 0xc0, !UPT ;  /* 0x00003fff07077892 */ /* 0x000fe2000f8ec03f */
[----:B------:R-:W-:Y:S01]  /*2f80*/  CS2R R234, SRZ ;  /* 0x0000000000ea7805 */ /* 0x000fe2000001ff00 */
[----:B------:R-:W-:Y:S01]  /*2f90*/  UMOV UR17, 0xc0000010 ;  /* 0xc000001000117882 */ /* 0x000fe20000000000 */
[----:B------:R-:W-:Y:S01]  /*2fa0*/  UMOV UR19, 0xc0000010 ;  /* 0xc000001000137882 */ /* 0x000fe20000000000 */
[----:B------:R-:W-:Y:S01]  /*2fb0*/  ULOP3.LUT UR7, UR7, 0x10000, URZ, 0xfc, !UPT ;  /* 0x0001000007077892 */ /* 0x000fe2000f8efc3f */
[----:B------:R-:W-:Y:S01]  /*2fc0*/  STL [R1+0x448], RZ ;  /* 0x000448ff01007387 */ /* 0x000fe20000100800 */
[----:B------:R-:W-:-:S02]  /*2fd0*/  CS2R R232, SRZ ;  /* 0x0000000000e87805 */ /* 0x000fc4000001ff00 */
[----:B------:R-:W-:Y:S01]  /*2fe0*/  CS2R R230, SRZ ;  /* 0x0000000000e67805 */ /* 0x000fe2000001ff00 */
[----:B------:R-:W-:Y:S01]  /*2ff0*/  ULEA UR18, UR5, UR7, 0x9 ;  /* 0x0000000705127291 */ /* 0x000fe2000f8e483f */
[----:B------:R-:W-:Y:S01]  /*3000*/  STL [R1+0x444], RZ ;  /* 0x000444ff01007387 */ /* 0x000fe20000100800 */
[----:B------:R-:W-:Y:S01]  /*3010*/  CS2R R228, SRZ ;  /* 0x0000000000e47805 */ /* 0x000fe2000001ff00 */
[----:B------:R-:W-:Y:S01]  /*3020*/  ULDC UR7, c[0x0][0x50c] ;  /* 0x0001430000077ab9 */ /* 0x000fe20000000800 */
[----:B------:R-:W-:Y:S01]  /*3030*/  CS2R R226, SRZ ;  /* 0x0000000000e27805 */ /* 0x000fe2000001ff00 */
[----:B------:R-:W-:Y:S01]  /*3040*/  STL [R1+0x440], RZ ;  /* 0x000440ff01007387 */ /* 0x000fe20000100800 */
[----:B------:R-:W-:Y:S01]  /*3050*/  UISETP.NE.AND UP0, UPT, UR7, 0x1, UPT ;  /* 0x000000010700788c */ /* 0x000fe2000bf05270 */
[----:B------:R-:W-:Y:S02]  /*3060*/  CS2R R224, SRZ ;  /* 0x0000000000e07805 */ /* 0x000fe4000001ff00 */
[----:B------:R-:W-:Y:S01]  /*3070*/  CS2R R222, SRZ ;  /* 0x0000000000de7805 */ /* 0x000fe2000001ff00 */
[----:B------:R-:W-:Y:S01]  /*3080*/  QGMMA.64x256x32.F32.E5M2.E5M2 R4, gdesc[UR16], RZ, !UPT, gsb0 ;  /* 0x03e00000100479f3 */ /* 0x000fe2000c0038ff */
[----:B------:R-:W-:Y:S01]  /*3090*/  STL [R1+0x43c], RZ ;  /* 0x00043cff01007387 */ /* 0x000fe20000100800 */
[----:B------:R-:W-:Y:S01]  /*30a0*/  UIADD3 UR16, UR16, 0x100, URZ ;  /* 0x0000010010107890 */ /* 0x000fe2000fffe03f */
[----:B------:R-:W-:Y:S01]  /*30b0*/  CS2R R220, SRZ ;  /* 0x0000000000dc7805 */ /* 0x000fe2000001ff00 */
[----:B------:R-:W-:Y:S01]  /*30c0*/  UMOV UR17, 0xc0000010 ;  /* 0xc000001000117882 */ /* 0x000fe20000000000 */
[----:B------:R-:W-:Y:S01]  /*30d0*/  STL [R1+0x438], RZ ;  /* 0x000438ff01007387 */ /* 0x000fe20000100800 */
[----:B------:R-:W-:Y:S01]  /*30e0*/  USEL UR7, URZ, 0x1, UP0 ;  /* 0x000000013f077887 */ /* 0x000fe20008000000 */
[----:B------:R-:W-:-:S02]  /*30f0*/  CS2R R218, SRZ ;  /* 0x0000000000da7805 */ /* 0x000fc4000001ff00 */
[----:B------:R-:W-:Y:S01]  /*3100*/  CS2R R216, SRZ ;  /* 0x0000000000d87805 */ /* 0x000fe2000001ff00 */
[----:B------:R-:W-:Y:S01]  /*3110*/  STL [R1+0x434], RZ ;  /* 0x000434ff01007387 */ /* 0x000fe20000100800 */
[----:B------:R-:W-:Y:S02]  /*3120*/  CS2R R214, SRZ ;  /* 0x0000000000d67805 */ /* 0x000fe4000001ff00 */
[----:B------:R-:W-:Y:S02]  /*3130*/  CS2R R212, SRZ ;  /* 0x0000000000d47805 */ /* 0x000fe4000001ff00 */
[----:B------:R-:W-:Y:S01]  /*3140*/  ISETP.NE.AND P1, PT, RZ, UR7, PT ;  /* 0x00000007ff007c0c */ /* 0x000fe2000bf25270 */
        /* <DEDUP_REMOVED lines=93> */
[----:B------:R-:W-:-:S02]  /*3720*/  WARPGROUP.DEPBAR.LE gsb0, 0x0 ;  /* 0x00008000000079c5 */ /* 0x000fc40000010000 */
[----:B--2---:R-:W-:Y:S01]  /*3730*/  IMAD.MOV.U32 R3, RZ, RZ, R129 ;  /* 0x000000ffff037224 */ /* 0x004fe200078e0081 */
[----:B------:R-:W-:Y:S01]  /*3740*/  STL [R1+0x334], RZ ;  /* 0x000334ff01007387 */ /* 0x000fe20000100800 */
[----:B------:R-:W-:Y:S02]  /*3750*/  IMAD.MOV.U32 R2, RZ, RZ, R130 ;  /* 0x000000ffff027224 */ /* 0x000fe400078e0082 */
[----:B0-----:R-:W-:Y:S01]  /*3760*/  IMAD.MOV.U32 R0, RZ, RZ, R131 ;  /* 0x000000ffff007224 */ /* 0x001fe200078e0083 */
        /* <DEDUP_REMOVED lines=23> */
[----:B------:R0:W-:Y:S04]  /*38e0*/  STL.64 [R1], R4 ;  /* 0x0000000401007387 */ /* 0x0001e80000100a00 */
[----:B------:R2:W-:Y:S04]  /*38f0*/  STL.64 [R1+0x8], R6 ;  /* 0x0000080601007387 */ /* 0x0005e80000100a00 */
[----:B------:R4:W-:Y:S04]  /*3900*/  STL.64 [R1+0x10], R8 ;  /* 0x0000100801007387 */ /* 0x0009e80000100a00 */
[----:B------:R5:W-:Y:S01]  /*3910*/  STL.64 [R1+0x18], R10 ;  /* 0x0000180a01007387 */ /* 0x000be20000100a00 */
[----:B0-----:R-:W-:-:S03]  /*3920*/  CS2R R4, SRZ ;  /* 0x0000000000047805 */ /* 0x001fc6000001ff00 */
[----:B------:R0:W-:Y:S01]  /*3930*/  STL.64 [R1+0x20], R12 ;  /* 0x0000200c01007387 */ /* 0x0001e20000100a00 */
[----:B--2---:R-:W-:-:S03]  /*3940*/  CS2R R6, SRZ ;  /* 0x0000000000067805 */ /* 0x004fc6000001ff00 */
[----:B------:R2:W-:Y:S01]  /*3950*/  STL.64 [R1+0x28], R14 ;  /* 0x0000280e01007387 */ /* 0x0005e20000100a00 */
[----:B----4-:R-:W-:-:S03]  /*3960*/  CS2R R8, SRZ ;  /* 0x0000000000087805 */ /* 0x010fc6000001ff00 */
[----:B------:R4:W-:Y:S01]  /*3970*/  STL.64 [R1+0x30], R16 ;  /* 0x0000301001007387 */ /* 0x0009e20000100a00 */
[----:B-----5:R-:W-:-:S03]  /*3980*/  CS2R R10, SRZ ;  /* 0x00000000000a7805 */ /* 0x020fc6000001ff00 */
[----:B------:R5:W-:Y:S01]  /*3990*/  STL.64 [R1+0x38], R18 ;  /* 0x0000381201007387 */ /* 0x000be20000100a00 */
[----:B0-----:R-:W-:-:S03]  /*39a0*/  CS2R R12, SRZ ;  /* 0x00000000000c7805 */ /* 0x001fc6000001ff00 */
[----:B------:R0:W-:Y:S01]  /*39b0*/  STL.64 [R1+0x40], R20 ;  /* 0x0000401401007387 */ /* 0x0001e20000100a00 */
[----:B--2---:R-:W-:-:S03]  /*39c0*/  CS2R R14, SRZ ;  /* 0x00000000000e7805 */ /* 0x004fc6000001ff00 */
[----:B------:R2:W-:Y:S01]  /*39d0*/  STL.64 [R1+0x48], R22 ;  /* 0x0000481601007387 */ /* 0x0005e20000100a00 */
[----:B----4-:R-:W-:-:S03]  /*39e0*/  CS2R R16, SRZ ;  /* 0x0000000000107805 */ /* 0x010fc6000001ff00 */
[----:B------:R-:W-:Y:S01]  /*39f0*/  STL.64 [R1+0x50], R24 ;  /* 0x0000501801007387 */ /* 0x000fe20000100a00 */
[----:B-----5:R-:W-:-:S03]  /*3a00*/  CS2R R18, SRZ ;  /* 0x0000000000127805 */ /* 0x020fc6000001ff00 */
[----:B------:R-:W-:Y:S01]  /*3a10*/  STL.64 [R1+0x58], R26 ;  /* 0x0000581a01007387 */ /* 0x000fe20000100a00 */
[----:B0-----:R-:W-:-:S03]  /*3a20*/  CS2R R20, SRZ ;  /* 0x0000000000147805 */ /* 0x001fc6000001ff00 */
[----:B------:R-:W-:Y:S01]  /*3a30*/  STL.64 [R1+0x60], R28 ;  /* 0x0000601c01007387 */ /* 0x000fe20000100a00 */
[----:B--2---:R-:W-:-:S03]  /*3a40*/  CS2R R22, SRZ ;  /* 0x0000000000167805 */ /* 0x004fc6000001ff00 */
[----:B------:R-:W-:Y:S04]  /*3a50*/  STL.64 [R1+0x68], R30 ;  /* 0x0000681e01007387 */ /* 0x000fe80000100a00 */
        /* <DEDUP_REMOVED lines=49> */
[----:B------:R0:W-:Y:S04]  /*3d70*/  STL.64 [R1+0x1f8], R130 ;  /* 0x0001f88201007387 */ /* 0x0001e80000100a00 */
[----:B------:R2:W-:Y:S04]  /*3d80*/  STL [R1+0x2d4], RZ ;  /* 0x0002d4ff01007387 */ /* 0x0005e80000100800 */
[----:B------:R2:W-:Y:S01]  /*3d90*/  STL [R1+0x2d0], RZ ;  /* 0x0002d0ff01007387 */ /* 0x0005e20000100800 */
[----:B0-----:R-:W-:-:S03]  /*3da0*/  WARPGROUP.ARRIVE ;  /* 0x00000000000079c5 */ /* 0x001fc60000000000 */
[----:B------:R2:W-:Y:S04]  /*3db0*/  STL [R1+0x2cc], RZ ;  /* 0x0002ccff01007387 */ /* 0x0005e80000100800 */
[----:B------:R2:W-:Y:S01]  /*3dc0*/  STL [R1+0x2c8], RZ ;  /* 0x0002c8ff01007387 */ /* 0x0005e20000100800 */
[----:B------:R-:W-:Y:S03]  /*3dd0*/  QGMMA.64x256x32.F32.E5M2.E5M2 R24, gdesc[UR16], RZ, !UPT, gsb0 ;  /* 0x03e00000101879f3 */ /* 0x000fe6000c0038ff */
        /* <DEDUP_REMOVED lines=50> */
[----:B------:R-:W-:-:S02]  /*4100*/  WARPGROUP.DEPBAR.LE gsb0, 0x0 ;  /* 0x00008000000079c5 */ /* 0x000fc40000010000 */
[----:B------:R-:W-:Y:S05]  /*4110*/  @!P1 BRA `(.L_x_23) ;  /* 0x0000002000f89947 */ /* 0x000fea0003800000 */
[----:B------:R-:W4:Y:S04]  /*4120*/  LDL R4, [R1] ;  /* 0x0000000001047983 */ /* 0x000f280000100800 */
[----:B------:R-:W5:Y:S04]  /*4130*/  LDL R5, [R1+0x4] ;  /* 0x0000040001057983 */ /* 0x000f680000100800 */
[----:B------:R-:W3:Y:S04]  /*4140*/  LDL R6, [R1+0x8] ;  /* 0x0000080001067983 */ /* 0x000ee80000100800 */
[----:B------:R-:W2:Y:S04]  /*4150*/  LDL R7, [R1+0xc] ;  /* 0x00000c0001077983 */ /* 0x000ea80000100800 */
        /* <DEDUP_REMOVED lines=100> */
[----:B------:R0:W-:Y:S04]  /*47a0*/  STL [R1+0x4c4], R131 ;  /* 0x0004c48301007387 */ /* 0x0001e80000100800 */
[----:B0-----:R-:W2:Y:S04]  /*47b0*/  LDL R131, [R1+0x1a0] ;  /* 0x0001a00001837983 */ /* 0x001ea80000100800 */
        /* <DEDUP_REMOVED lines=39> */
[----:B0-----:R-:W2:Y:S01]  /*4a30*/  LDL R151, [R1+0x1f0] ;  /* 0x0001f00001977983 */ /* 0x001ea20000100800 */
[----:B------:R-:W-:-:S01]  /*4a40*/  FADD R3, RZ, R3 ;  /* 0x00000003ff037221 */ /* 0x000fc20000000000 */
[----:B------:R-:W-:Y:S01]  /*4a50*/  FADD R2, RZ, R2 ;  /* 0x00000002ff027221 */ /* 0x000fe20000000000 */
[----:B----4-:R-:W-:-:S01]  /*4a60*/  FADD R4, RZ, R4 ;  /* 0x00000004ff047221 */ /* 0x010fc20000000000 */
[----:B-----5:R-:W-:Y:S01]  /*4a70*/  FADD R5, RZ, R5 ;  /* 0x00000005ff057221 */ /* 0x020fe20000000000 */
[----:B---3--:R-:W-:-:S01]  /*4a80*/  FADD R6, RZ, R6 ;  /* 0x00000006ff067221 */ /* 0x008fc20000000000 */
[----:B--2---:R-:W-:Y:S01]  /*4a90*/  FADD R7, RZ, R7 ;  /* 0x00000007ff077221 */ /* 0x004fe20000000000 */
[----:B------:R-:W-:-:S01]  /*4aa0*/  FADD R8, RZ, R8 ;  /* 0x00000008ff087221 */ /* 0x000fc20000000000 */
[----:B------:R-:W-:Y:S01]  /*4ab0*/  FADD R9, RZ, R9 ;  /* 0x00000009ff097221 */ /* 0x000fe20000000000 */
        /* <DEDUP_REMOVED lines=13> */
[----:B------:R-:W2:Y:S01]  /*4b90*/  LDL.LU R131, [R1+0x4c4] ;  /* 0x0004c40001837983 */ /* 0x000ea20000300800 */
        /* <DEDUP_REMOVED lines=13> */
[----:B------:R-:W3:Y:S01]  /*4c70*/  LDL.LU R132, [R1+0x4c0] ;  /* 0x0004c00001847983 */ /* 0x000ee20000300800 */
        /* <DEDUP_REMOVED lines=16> */
[----:B------:R0:W-:Y:S01]  /*4d80*/  STL [R1+0x200], R133 ;  /* 0x0002008501007387 */ /* 0x0001e20000100800 */
        /* <DEDUP_REMOVED lines=9> */
[----:B0-----:R-:W4:Y:S01]  /*4e20*/  LDL.LU R133, [R1+0x4bc] ;  /* 0x0004bc0001857983 */ /* 0x001f220000300800 */
[----:B------:R-:W-:-:S01]  /*4e30*/  FADD R185, RZ, R185 ;  /* 0x000000b9ffb97221 */ /* 0x000fc20000000000 */
[----:B------:R-:W-:Y:S01]  /*4e40*/  FADD R186, RZ, R186 ;  /* 0x000000baffba7221 */ /* 0x000fe20000000000 */
[----:B------:R-:W-:-:S01]  /*4e50*/  FADD R187, RZ, R187 ;  /* 0x000000bbffbb7221 */ /* 0x000fc20000000000 */
        /* <DEDUP_REMOVED lines=10> */
[----:B0-----:R-:W5:Y:S01]  /*4f00*/  LDL.LU R134, [R1+0x4b8] ;  /* 0x0004b80001867983 */ /* 0x001f620000300800 */
        /* <DEDUP_REMOVED lines=51> */
[----:B0-----:R-:W5:Y:S04]  /*5240*/  LDL.LU R138, [R1+0x4a8] ;  /* 0x0004a800018a7983 */ /* 0x001f680000300800 */
[----:B------:R0:W-:Y:S01]  /*5250*/  STL [R1+0x218], R139 ;  /* 0x0002188b01007387 */ /* 0x0001e20000100800 */
[----:B------:R-:W-:-:S03]  /*5260*/  FADD R140, RZ, R140 ;  /* 0x0000008cff8c7221 */ /* 0x000fc60000000000 */
        /* <DEDUP_REMOVED lines=34> */
[----:B------:R0:W-:Y:S04]  /*5490*/  STL [R1+0x248], R151 ;  /* 0x0002489701007387 */ /* 0x0001e80000100800 */
[----:B0-----:R-:W5:Y:S04]  /*54a0*/  LDL.LU R151, [R1+0x474] ;  /* 0x0004740001977983 */ /* 0x001f680000300800 */
[----:B------:R0:W-:Y:S04]  /*54b0*/  STL [R1+0x24c], R3 ;  /* 0x00024c0301007387 */ /* 0x0001e80000100800 */
[----:B------:R1:W-:Y:S01]  /*54c0*/  STL [R1+0x250], R2 ;  /* 0x0002500201007387 */ /* 0x0003e20000100800 */
[----:B0-----:R-:W-:-:S01]  /*54d0*/  FADD R3, RZ, R0 ;  /* 0x00000000ff037221 */ /* 0x001fc20000000000 */
[----:B------:R-:W-:Y:S01]  /*54e0*/  FADD R0, RZ, R25 ;  /* 0x00000019ff007221 */ /* 0x000fe20000000000 */
[----:B-1----:R-:W-:-:S03]  /*54f0*/  FADD R2, RZ, R24 ;  /* 0x00000018ff027221 */ /* 0x002fc60000000000 */
[----:B------:R0:W-:Y:S04]  /*5500*/  STL [R1+0x254], R3 ;  /* 0x0002540301007387 */ /* 0x0001e80000100800 */
[----:B------:R1:W-:Y:S04]  /*5510*/  STL [R1+0x258], R2 ;  /* 0x0002580201007387 */ /* 0x0003e80000100800 */
[----:B------:R2:W-:Y:S01]  /*5520*/  STL [R1+0x25c], R0 ;  /* 0x00025c0001007387 */ /* 0x0005e20000100800 */
[----:B0-----:R-:W-:-:S01]  /*5530*/  FADD R3, RZ, R26 ;  /* 0x0000001aff037221 */ /* 0x001fc20000000000 */
[----:B-1----:R-:W-:-:S04]  /*5540*/  FADD R2, RZ, R27 ;  /* 0x0000001bff027221 */ /* 0x002fc80000000000 */
[----:B------:R0:W-:Y:S01]  /*5550*/  STL [R1+0x260], R3 ;  /* 0x0002600301007387 */ /* 0x0001e20000100800 */
[----:B--2---:R-:W-:-:S03]  /*5560*/  FADD R0, RZ, R28 ;  /* 0x0000001cff007221 */ /* 0x004fc60000000000 */
        /* <DEDUP_REMOVED lines=207> */
[----:B---3--:R-:W-:-:S04]  /*6260*/  FADD R2, RZ, R132 ;  /* 0x00000084ff027221 */ /* 0x008fc80000000000 */
[----:B------:R5:W-:Y:S01]  /*6270*/  STL [R1+0x404], R3 ;  /* 0x0004040301007387 */ /* 0x000be20000100800 */
[----:B----4-:R-:W-:-:S03]  /*6280*/  FADD R0, RZ, R133 ;  /* 0x00000085ff007221 */ /* 0x010fc60000000000 */
[----:B------:R0:W-:Y:S04]  /*6290*/  STL [R1+0x408], R2 ;  /* 0x0004080201007387 */ /* 0x0001e80000100800 */
[----:B------:R1:W-:Y:S01]  /*62a0*/  STL [R1+0x40c], R0 ;  /* 0x00040c0001007387 */ /* 0x0003e20000100800 */
[----:B-----5:R-:W-:-:S01]  /*62b0*/  FADD R3, RZ, R134 ;  /* 0x00000086ff037221 */ /* 0x020fc20000000000 */
[----:B0-----:R-:W-:-:S04]  /*62c0*/  FADD R2, RZ, R135 ;  /* 0x00000087ff027221 */ /* 0x001fc80000000000 */
[----:B------:R0:W-:Y:S01]  /*62d0*/  STL [R1+0x410], R3 ;  /* 0x0004100301007387 */ /* 0x0001e20000100800 */
[----:B-1----:R-:W-:-:S03]  /*62e0*/  FADD R0, RZ, R136 ;  /* 0x00000088ff007221 */ /* 0x002fc60000000000 */
        /* <DEDUP_REMOVED lines=32> */
[----:B------:R-:W-:-:S05]  /*64f0*/  UMOV UR6, URZ ;  /* 0x0000003f00067c82 */ /* 0x000fca0008000000 */
.L_x_23:
[----:B------:R-:W-:-:S04]  /*6500*/  UIADD3 UR14, UR5, 0x1, URZ ;  /* 0x00000001050e7890 */ /* 0x000fc8000fffe03f */
[----:B------:R-:W-:-:S04]  /*6510*/  UISETP.NE.AND UP0, UPT, UR14, 0xe, UPT ;  /* 0x0000000e0e00788c */ /* 0x000fc8000bf05270 */
[----:B------:R-:W-:Y:S02]  /*6520*/  USEL UR8, URZ, 0x1, UP0 ;  /* 0x000000013f087887 */ /* 0x000fe40008000000 */
[----:B------:R-:W-:Y:S02]  /*6530*/  USEL UR14, UR14, URZ, UP0 ;  /* 0x0000003f0e0e7287 */ /* 0x000fe40008000000 */
[----:B------:R-:W-:-:S06]  /*6540*/  ULOP3.LUT UR8, UR4, UR8, URZ, 0x3c, !UPT ;  /* 0x0000000804087292 */ /* 0x000fcc000f8e3c3f */
[----:B0-----:R-:W-:Y:S01]  /*6550*/  IMAD.U32 R0, RZ, RZ, UR8 ;  /* 0x00000008ff007e24 */ /* 0x001fe2000f8e00ff */
[----:B------:R-:W-:-:S06]  /*6560*/  UMOV UR8, 0x1 ;  /* 0x0000000100087882 */ /* 0x000fcc0000000000 */
.L_x_18:
[----:B------:R-:W-:-:S04]  /*6570*/  UISETP.LT.AND UP0, UPT, UR9, 0x1, UPT ;  /* 0x000000010900788c */ /* 0x000fc8000bf01270 */
[----:B------:R-:W-:-:S04]  /*6580*/  USEL UR15, UR9, 0x1, UP0 ;  /* 0x00000001090f7887 */ /* 0x000fc80008000000 */
[----:B------:R-:W-:-:S04]  /*6590*/  UIADD3 UR15, UR9, -UR15, URZ ;  /* 0x8000000f090f7290 */ /* 0x000fc8000fffe03f */
[----:B------:R-:W-:-:S06]  /*65a0*/  UISETP.GE.AND UP0, UPT, UR15, 0x1, UPT ;  /* 0x000000010f00788c */ /* 0x000fcc000bf06270 */
[----:B------:R-:W-:-:S13]  /*65b0*/  PLOP3.LUT P1, PT, PT, PT, UP0, 0x80, 0x0 ;  /* 0x000000000000781c */ /* 0x000fda0003f2f008 */
[----:B------:R-:W-:Y:S05]  /*65c0*/  @!P1 BRA `(.L_x_24) ;  /* 0x0000004c00a49947 */ /* 0x000fea0003800000 */
[----:B------:R-:W-:Y:S01]  /*65d0*/  IMAD.U32 R2, RZ, RZ, UR15 ;  /* 0x0000000fff027e24 */ /* 0x000fe2000f8e00ff */
[----:B------:R-:W-:Y:S01]  /*65e0*/  UMOV UR25, UR5 ;  /* 0x0000000500197c82 */ /* 0x000fe20008000000 */
[----:B------:R-:W-:-:S05]  /*65f0*/  ULDC UR26, c[0x0][0x50c] ;  /* 0x00014300001a7ab9 */ /* 0x000fca0000000800 */
.L_x_32:
[----:B------:R-:W-:-:S06]  /*6600*/  UISETP.NE.AND UP0, UPT, UR24, 0x3, UPT ;  /* 0x000000031800788c */ /* 0x000fcc000bf05270 */
[----:B------:R-:W-:-:S13]  /*6610*/  PLOP3.LUT P2, PT, PT, PT, UP0, 0x80, 0x0 ;  /* 0x000000000000781c */ /* 0x000fda0003f4f008 */
[----:B0-----:R-:W-:Y:S05]  /*6620*/  @!P2 BRA `(.L_x_25) ;  /* 0x000000000004a947 */ /* 0x001fea0003800000 */
[----:B------:R-:W-:Y:S01]  /*6630*/  BPT.TRAP 0x1 ;  /* 0x000000040000795c */ /* 0x000fe20000300000 */
.L_x_25:
[----:B------:R-:W0:Y:S01]  /*6640*/  S2UR UR15, SR_CgaCtaId ;  /* 0x00000000000f79c3 */ /* 0x000e220000008800 */
[----:B------:R-:W-:Y:S01]  /*6650*/  UMOV UR11, 0x400 ;  /* 0x00000400000b7882 */ /* 0x000fe20000000000 */
[----:B------:R-:W-:Y:S01]  /*6660*/  SHF.L.U32 R3, R0, 0x1f, RZ ;  /* 0x0000001f00037819 */ /* 0x000fe200000006ff */
[----:B0-----:R-:W-:-:S04]  /*6670*/  ULEA UR11, UR15, UR11, 0x18 ;  /* 0x0000000b0f0b7291 */ /* 0x001fc8000f8ec03f */
[----:B------:R-:W-:-:S09]  /*6680*/  ULEA UR15, UR14, UR11, 0x3 ;  /* 0x0000000b0e0f7291 */ /* 0x000fd2000f8e183f */
[----:B------:R0:W4:Y:S01]  /*6690*/  SYNCS.PHASECHK.TRANS64.TRYWAIT P1, [UR15], R3 ;  /* 0x00000003ff0075a7 */ /* 0x000122000802014f */
[----:B------:R-:W-:Y:S05]  /*66a0*/  @!P2 BRA `(.L_x_26) ;  /* 0x000000000004a947 */ /* 0x000fea0003800000 */
[----:B------:R-:W-:Y:S01]  /*66b0*/  BPT.TRAP 0x1 ;  /* 0x000000040000795c */ /* 0x000fe20000300000 */
.L_x_26:
[----:B----4-:R-:W-:Y:S05]  /*66c0*/  @P1 BRA `(.L_x_27) ;  /* 0x0000000000081947 */ /* 0x010fea0003800000 */
[----:B------:R-:W4:Y:S02]  /*66d0*/  SYNCS.PHASECHK.TRANS64.TRYWAIT P1, [UR15], R3 ;  /* 0x00000003ff0075a7 */ /* 0x000f24000802014f */
[----:B----4-:R-:W-:Y:S05]  /*66e0*/  @!P1 BRA `(.L_x_28) ;  /* 0x000001d400549947 */ /* 0x010fea0003800000 */
.L_x_27:
        /* <DEDUP_REMOVED lines=64> */
[----:B----4-:R-:W4:Y:S04]  /*6af0*/  LDL.LU.64 R108, [R1] ;  /* 0x00000000016c7983 */ /* 0x010f280000300a00 */
[----:B------:R-:W4:Y:S04]  /*6b00*/  LDL.LU.64 R110, [R1+0x8] ;  /* 0x00000800016e7983 */ /* 0x000f280000300a00 */
        /* <DEDUP_REMOVED lines=61> */
[----:B------:R-:W4:Y:S01]  /*6ee0*/  LDL.LU.64 R234, [R1+0x1f8] ;  /* 0x0001f80001ea7983 */ /* 0x000f220000300a00 */
[----:B------:R-:W-:-:S02]  /*6ef0*/  UIADD3 UR15, UR11, 0x1c200, URZ ;  /* 0x0001c2000b0f7890 */ /* 0x000fc4000fffe03f */
[----:B------:R-:W-:Y:S02]  /*6f00*/  UISETP.NE.AND UP0, UPT, UR7, URZ, UPT ;  /* 0x0000003f0700728c */ /* 0x000fe4000bf05270 */
[----:B------:R-:W-:Y:S02]  /*6f10*/  USHF.R.U32.HI UR15, URZ, 0x4, UR15 ;  /* 0x000000043f0f7899 */ /* 0x000fe4000801160f */
[----:B------:R-:W-:Y:S02]  /*6f20*/  USEL UR8, UR8, URZ, !UP0 ;  /* 0x0000003f08087287 */ /* 0x000fe4000c000000 */
[----:B------:R-:W-:Y:S02]  /*6f30*/  ULOP3.LUT UR15, UR15, 0x3fff, URZ, 0xc0, !UPT ;  /* 0x00003fff0f0f7892 */ /* 0x000fe4000f8ec03f */
[----:B------:R-:W-:Y:S02]  /*6f40*/  ULOP3.LUT UR16, UR12, 0x10000, URZ, 0xfc, !UPT ;  /* 0x000100000c107892 */ /* 0x000fe4000f8efc3f */
[----:B------:R-:W-:-:S02]  /*6f50*/  ULOP3.LUT UR15, UR15, 0x10000, URZ, 0xfc, !UPT ;  /* 0x000100000f0f7892 */ /* 0x000fc4000f8efc3f */
[----:B------:R-:W-:Y:S02]  /*6f60*/  UISETP.NE.U32.AND UP0, UPT, UR8, URZ, UPT ;  /* 0x0000003f0800728c */ /* 0x000fe4000bf05070 */
[----:B------:R-:W-:Y:S02]  /*6f70*/  ULEA UR16, UR14, UR16, 0x9 ;  /* 0x000000100e107291 */ /* 0x000fe4000f8e483f */
[----:B------:R-:W-:Y:S01]  /*6f80*/  ULEA UR18, UR14, UR15, 0x9 ;  /* 0x0000000f0e127291 */ /* 0x000fe2000f8e483f */
[----:B------:R-:W-:Y:S01]  /*6f90*/  UMOV UR17, 0xc0000010 ;  /* 0xc000001000117882 */ /* 0x000fe20000000000 */
[----:B------:R-:W-:Y:S01]  /*6fa0*/  UMOV UR19, 0xc0000010 ;  /* 0xc000001000137882 */ /* 0x000fe20000000000 */
[----:B----4-:R-:W-:-:S06]  /*6fb0*/  WARPGROUP.ARRIVE ;  /* 0x00000000000079c5 */ /* 0x010fcc0000000000 */
[----:B------:R-:W-:Y:S03]  /*6fc0*/  QGMMA.64x256x32.F32.E5M2.E5M2 R108, gdesc[UR16], R108, UP0, gsb0 ;  /* 0x03e00000106c79f3 */ /* 0x000fe6000b80386c */
[----:B------:R-:W-:Y:S02]  /*6fd0*/  WARPGROUP.DEPBAR.LE gsb0, 0x0 ;  /* 0x00008000000079c5 */ /* 0x000fe40000010000 */
[----:B------:R-:W-:Y:S01]  /*6fe0*/  STL.64 [R1], R108 ;  /* 0x0000006c01007387 */ /* 0x000fe20000100a00 */
[----:B0-----:R-:W-:-:S03]  /*6ff0*/  IMAD.MOV.U32 R3, RZ, RZ, R108 ;  /* 0x000000ffff037224 */ /* 0x001fc600078e006c */
        /* <DEDUP_REMOVED lines=63> */
[----:B0-----:R0:W5:Y:S04]  /*73f0*/  LDL.LU.64 R234, [R1+0x670] ;  /* 0x0006700001ea7983 */ /* 0x0011680000300a00 */
[----:B------:R0:W5:Y:S04]  /*7400*/  LDL.LU.64 R232, [R1+0x668] ;  /* 0x0006680001e87983 */ /* 0x0001680000300a00 */
        /* <DEDUP_REMOVED lines=62> */
[----:B------:R-:W-:Y:S01]  /*77f0*/  UIADD3 UR16, UR16, 0x100, URZ ;  /* 0x0000010010107890 */ /* 0x000fe2000fffe03f */
[----:B------:R-:W-:Y:S01]  /*7800*/  UMOV UR17, 0xc0000010 ;  /* 0xc000001000117882 */ /* 0x000fe20000000000 */
[----:B------:R-:W-:Y:S01]  /*7810*/  UIADD3 UR6, UR6, 0x1, URZ ;  /* 0x0000000106067890 */ /* 0x000fe2000fffe03f */
[----:B----4-:R-:W-:-:S06]  /*7820*/  WARPGROUP.ARRIVE ;  /* 0x00000000000079c5 */ /* 0x010fcc0000000000 */
[----:B------:R-:W-:Y:S01]  /*7830*/  QGMMA.64x256x32.F32.E5M2.E5M2 R24, gdesc[UR16], R24, UP0, gsb0 ;  /* 0x03e00000101879f3 */ /* 0x000fe2000b803818 */
[----:B------:R-:W-:-:S04]  /*7840*/  UISETP.NE.AND UP0, UPT, UR6, UR26, UPT ;  /* 0x0000001a0600728c */ /* 0x000fc8000bf05270 */
[----:B------:R-:W-:-:S06]  /*7850*/  USEL UR7, URZ, 0x1, UP0 ;  /* 0x000000013f077887 */ /* 0x000fcc0008000000 */
[----:B------:R-:W-:Y:S01]  /*7860*/  ISETP.NE.AND P1, PT, RZ, UR7, PT ;  /* 0x00000007ff007c0c */ /* 0x000fe2000bf25270 */
[----:B------:R-:W-:-:S12]  /*7870*/  WARPGROUP.DEPBAR.LE gsb0, 0x0 ;  /* 0x00008000000079c5 */ /* 0x000fd80000010000 */
[----:B0-----:R-:W-:Y:S05]  /*7880*/  @!P1 BRA `(.L_x_29) ;  /* 0x00000038008c9947 */ /* 0x001fea0003800000 */
[----:B------:R0:W-:Y:S04]  /*7890*/  STL [R1+0x65c], R31 ;  /* 0x00065c1f01007387 */ /* 0x0001e80000100800 */
[----:B------:R4:W-:Y:S01]  /*78a0*/  STL [R1+0x658], R32 ;  /* 0x0006582001007387 */ /* 0x0009e20000100800 */
[----:B0-----:R-:W-:-:S03]  /*78b0*/  IMAD.MOV.U32 R31, RZ, RZ, R3 ;  /* 0x000000ffff1f7224 */ /* 0x001fc600078e0003 */
[----:B----4-:R-:W4:Y:S04]  /*78c0*/  LDL R32, [R1+0x4] ;  /* 0x0000040001207983 */ /* 0x010f280000100800 */
[----:B------:R0:W-:Y:S04]  /*78d0*/  STL [R1+0x654], R33 ;  /* 0x0006542101007387 */ /* 0x0001e80000100800 */
[----:B0-----:R-:W2:Y:S04]  /*78e0*/  LDL R33, [R1+0x8] ;  /* 0x0000080001217983 */ /* 0x001ea80000100800 */
[----:B------:R0:W-:Y:S04]  /*78f0*/  STL [R1+0x650], R34 ;  /* 0x0006502201007387 */ /* 0x0001e80000100800 */
[----:B0-----:R-:W3:Y:S04]  /*7900*/  LDL R34, [R1+0xc] ;  /* 0x00000c0001227983 */ /* 0x001ee80000100800 */
        /* <DEDUP_REMOVED lines=175> */
[----:B0-----:R-:W3:Y:S04]  /*8400*/  LDL.LU R122, [R1+0x200] ;  /* 0x00020000017a7983 */ /* 0x001ee80000300800 */
        /* <DEDUP_REMOVED lines=14> */
[----:B------:R-:W3:Y:S04]  /*84f0*/  LDL.LU R3, [R1+0x234] ;  /* 0x0002340001037983 */ /* 0x000ee80000300800 */
        /* <DEDUP_REMOVED lines=46> */
[----:B-----5:R0:W-:Y:S04]  /*87e0*/  STL [R1+0x474], R0 ;  /* 0x0004740001007387 */ /* 0x0201e80000100800 */
[----:B0-----:R-:W3:Y:S01]  /*87f0*/  LDL R0, [R1+0x168] ;  /* 0x0001680001007983 */ /* 0x001ee20000100800 */
[----:B------:R-:W-:-:S01]  /*8800*/  FADD R4, R31, R4 ;  /* 0x000000041f047221 */ /* 0x000fc20000000000 */
[----:B----4-:R-:W-:Y:S01]  /*8810*/  FADD R5, R32, R5 ;  /* 0x0000000520057221 */ /* 0x010fe20000000000 */
[----:B--2---:R-:W-:-:S01]  /*8820*/  FADD R6, R33, R6 ;  /* 0x0000000621067221 */ /* 0x004fc20000000000 */
[----:B------:R-:W2:Y:S01]  /*8830*/  LDL.LU R31, [R1+0x65c] ;  /* 0x00065c00011f7983 */ /* 0x000ea20000300800 */
[----:B---3--:R-:W-:-:S01]  /*8840*/  FADD R7, R34, R7 ;  /* 0x0000000722077221 */ /* 0x008fc20000000000 */
[----:B------:R-:W-:-:S02]  /*8850*/  FADD R8, R35, R8 ;  /* 0x0000000823087221 */ /* 0x000fc40000000000 */
[----:B------:R-:W3:Y:S01]  /*8860*/  LDL.LU R32, [R1+0x658] ;  /* 0x0006580001207983 */ /* 0x000ee20000300800 */
[----:B------:R-:W-:-:S03]  /*8870*/  FADD R9, R36, R9 ;  /* 0x0000000924097221 */ /* 0x000fc60000000000 */
[----:B------:R-:W4:Y:S01]  /*8880*/  LDL.LU R33, [R1+0x654] ;  /* 0x0006540001217983 */ /* 0x000f220000300800 */
        /* <DEDUP_REMOVED lines=160> */
[----:B------:R-:W-:-:S01]  /*9290*/  FADD R218, R117, R218 ;  /* 0x000000da75da7221 */ /* 0x000fc20000000000 */
[----:B------:R-:W-:Y:S02]  /*92a0*/  FADD R122, R124, R122 ;  /* 0x0000007a7c7a7221 */ /* 0x000fe40000000000 */
[----:B------:R-:W4:Y:S01]  /*92b0*/  LDL.LU R114, [R1+0x510] ;  /* 0x0005100001727983 */ /* 0x000f220000300800 */
[----:B------:R-:W-:-:S03]  /*92c0*/  FADD R219, R118, R219 ;  /* 0x000000db76db7221 */ /* 0x000fc60000000000 */
[----:B------:R-:W4:Y:S01]  /*92d0*/  LDL.LU R115, [R1+0x50c] ;  /* 0x00050c0001737983 */ /* 0x000f220000300800 */
[----:B------:R-:W-:-:S03]  /*92e0*/  FADD R220, R119, R220 ;  /* 0x000000dc77dc7221 */ /* 0x000fc60000000000 */
[----:B------:R-:W4:Y:S01]  /*92f0*/  LDL.LU R116, [R1+0x508] ;  /* 0x0005080001747983 */ /* 0x000f220000300800 */
[----:B------:R-:W-:-:S03]  /*9300*/  FADD R221, R120, R221 ;  /* 0x000000dd78dd7221 */ /* 0x000fc60000000000 */
[----:B------:R-:W4:Y:S04]  /*9310*/  LDL.LU R117, [R1+0x504] ;  /* 0x0005040001757983 */ /* 0x000f280000300800 */
[----:B------:R-:W4:Y:S04]  /*9320*/  LDL.LU R118, [R1+0x500] ;  /* 0x0005000001767983 */ /* 0x000f280000300800 */
[----:B------:R-:W4:Y:S04]  /*9330*/  LDL.LU R119, [R1+0x4fc] ;  /* 0x0004fc0001777983 */ /* 0x000f280000300800 */
[----:B------:R-:W4:Y:S01]  /*9340*/  LDL.LU R120, [R1+0x4f8] ;  /* 0x0004f80001787983 */ /* 0x000f220000300800 */
[----:B------:R-:W-:-:S01]  /*9350*/  FADD R237, R126, R237 ;  /* 0x000000ed7eed7221 */ /* 0x000fc20000000000 */
[----:B------:R-:W-:Y:S01]  /*9360*/  FADD R236, R128, R236 ;  /* 0x000000ec80ec7221 */ /* 0x000fe20000000000 */
[----:B------:R-:W-:-:S01]  /*9370*/  FADD R225, R150, R225 ;  /* 0x000000e196e17221 */ /* 0x000fc20000000000 */
[----:B------:R0:W-:Y:S01]  /*9380*/  STL [R1+0x200], R122 ;  /* 0x0002007a01007387 */ /* 0x0001e20000100800 */
[----:B------:R-:W-:-:S01]  /*9390*/  FADD R228, R146, R228 ;  /* 0x000000e492e47221 */ /* 0x000fc20000000000 */
[----:B------:R-:W-:Y:S01]  /*93a0*/  FADD R230, R143, R230 ;  /* 0x000000e68fe67221 */ /* 0x000fe20000000000 */
[----:B------:R-:W-:-:S01]  /*93b0*/  FADD R231, R141, R231 ;  /* 0x000000e78de77221 */ /* 0x000fc20000000000 */
[----:B------:R-:W-:Y:S01]  /*93c0*/  FADD R223, R2, R223 ;  /* 0x000000df02df7221 */ /* 0x000fe20000000000 */
[----:B------:R-:W-:-:S01]  /*93d0*/  FADD R222, R0, R222 ;  /* 0x000000de00de7221 */ /* 0x000fc20000000000 */
[----:B------:R-:W-:Y:S01]  /*93e0*/  FADD R224, R151, R224 ;  /* 0x000000e097e07221 */ /* 0x000fe20000000000 */
[----:B------:R-:W-:-:S01]  /*93f0*/  FADD R226, R149, R226 ;  /* 0x000000e295e27221 */ /* 0x000fc20000000000 */
[----:B------:R-:W-:Y:S01]  /*9400*/  FADD R227, R147, R227 ;  /* 0x000000e393e37221 */ /* 0x000fe20000000000 */
[----:B------:R-:W-:-:S01]  /*9410*/  FADD R229, R145, R229 ;  /* 0x000000e591e57221 */ /* 0x000fc20000000000 */
[----:B0-----:R-:W2:Y:S01]  /*9420*/  LDL.LU R122, [R1+0x204] ;  /* 0x00020400017a7983 */ /* 0x001ea20000300800 */
[----:B------:R-:W-:-:S01]  /*9430*/  FADD R232, R136, R232 ;  /* 0x000000e888e87221 */ /* 0x000fc20000000000 */
[----:B------:R-:W-:Y:S01]  /*9440*/  FADD R233, R134, R233 ;  /* 0x000000e986e97221 */ /* 0x000fe20000000000 */
[----:B------:R-:W-:-:S01]  /*9450*/  FADD R234, R132, R234 ;  /* 0x000000ea84ea7221 */ /* 0x000fc20000000000 */
[----:B------:R-:W3:Y:S01]  /*9460*/  LDL.LU R124, [R1+0x208] ;  /* 0x00020800017c7983 */ /* 0x000ee20000300800 */
[----:B------:R-:W-:-:S03]  /*9470*/  FADD R235, R130, R235 ;  /* 0x000000eb82eb7221 */ /* 0x000fc60000000000 */
[----:B------:R-:W4:Y:S04]  /*9480*/  LDL.LU R126, [R1+0x20c] ;  /* 0x00020c00017e7983 */ /* 0x000f280000300800 */
[----:B------:R-:W4:Y:S04]  /*9490*/  LDL.LU R128, [R1+0x210] ;  /* 0x0002100001807983 */ /* 0x000f280000300800 */
[----:B------:R-:W4:Y:S04]  /*94a0*/  LDL.LU R150, [R1+0x214] ;  /* 0x0002140001967983 */ /* 0x000f280000300800 */
[----:B------:R-:W4:Y:S04]  /*94b0*/  LDL.LU R146, [R1+0x218] ;  /* 0x0002180001927983 */ /* 0x000f280000300800 */
[----:B------:R-:W4:Y:S04]  /*94c0*/  LDL.LU R143, [R1+0x21c] ;  /* 0x00021c00018f7983 */ /* 0x000f280000300800 */
[----:B------:R-:W4:Y:S04]  /*94d0*/  LDL.LU R141, [R1+0x220] ;  /* 0x00022000018d7983 */ /* 0x000f280000300800 */
[----:B------:R-:W4:Y:S04]  /*94e0*/  LDL.LU R2, [R1+0x224] ;  /* 0x0002240001027983 */ /* 0x000f280000300800 */
[----:B------:R-:W4:Y:S04]  /*94f0*/  LDL.LU R0, [R1+0x228] ;  /* 0x0002280001007983 */ /* 0x000f280000300800 */
[----:B------:R-:W4:Y:S04]  /*9500*/  LDL R130, [R1+0x1e0] ;  /* 0x0001e00001827983 */ /* 0x000f280000100800 */
[----:B------:R-:W4:Y:S04]  /*9510*/  LDL R132, [R1+0x1e4] ;  /* 0x0001e40001847983 */ /* 0x000f280000100800 */
[----:B------:R-:W4:Y:S04]  /*9520*/  LDL R134, [R1+0x1e8] ;  /* 0x0001e80001867983 */ /* 0x000f280000100800 */
[----:B------:R-:W4:Y:S04]  /*9530*/  LDL R136, [R1+0x1ec] ;  /* 0x0001ec0001887983 */ /* 0x000f280000100800 */
[----:B------:R-:W4:Y:S04]  /*9540*/  LDL R151, [R1+0x1f0] ;  /* 0x0001f00001977983 */ /* 0x000f280000100800 */
[----:B------:R-:W4:Y:S04]  /*9550*/  LDL R149, [R1+0x1f4] ;  /* 0x0001f40001957983 */ /* 0x000f280000100800 */
[----:B------:R-:W4:Y:S04]  /*9560*/  LDL R147, [R1+0x1f8] ;  /* 0x0001f80001937983 */ /* 0x000f280000100800 */
[----:B------:R-:W4:Y:S01]  /*9570*/  LDL R145, [R1+0x1fc] ;  /* 0x0001fc0001917983 */ /* 0x000f220000100800 */
[----:B------:R-:W-:-:S01]  /*9580*/  FADD R137, R138, R137 ;  /* 0x000000898a897221 */ /* 0x000fc20000000000 */
[----:B------:R-:W-:Y:S01]  /*9590*/  FADD R133, R135, R133 ;  /* 0x0000008587857221 */ /* 0x000fe20000000000 */
[----:B------:R-:W-:-:S01]  /*95a0*/  FADD R3, R131, R3 ;  /* 0x0000000383037221 */ /* 0x000fc20000000000 */
[----:B--2---:R-:W-:-:S02]  /*95b0*/  FADD R122, R121, R122 ;  /* 0x0000007a797a7221 */ /* 0x004fc40000000000 */
[----:B------:R-:W2:Y:S01]  /*95c0*/  LDL.LU R121, [R1+0x4f4] ;  /* 0x0004f40001797983 */ /* 0x000ea20000300800 */
[----:B---3--:R-:W-:-:S03]  /*95d0*/  FADD R124, R123, R124 ;  /* 0x0000007c7b7c7221 */ /* 0x008fc60000000000 */
[----:B------:R0:W-:Y:S01]  /*95e0*/  STL [R1+0x204], R122 ;  /* 0x0002047a01007387 */ /* 0x0001e20000100800 */
[----:B----4-:R-:W-:-:S01]  /*95f0*/  FADD R126, R125, R126 ;  /* 0x0000007e7d7e7221 */ /* 0x010fc20000000000 */
[----:B------:R-:W-:Y:S02]  /*9600*/  FADD R128, R127, R128 ;  /* 0x000000807f807221 */ /* 0x000fe40000000000 */
[----:B0-----:R-:W3:Y:S04]  /*9610*/  LDL.LU R122, [R1+0x4f0] ;  /* 0x0004f000017a7983 */ /* 0x001ee80000300800 */
[----:B------:R-:W4:Y:S04]  /*9620*/  LDL.LU R123, [R1+0x4ec] ;  /* 0x0004ec00017b7983 */ /* 0x000f280000300800 */
[----:B------:R0:W-:Y:S01]  /*9630*/  STL [R1+0x208], R124 ;  /* 0x0002087c01007387 */ /* 0x0001e20000100800 */
[----:B------:R-:W-:-:S01]  /*9640*/  FADD R150, R129, R150 ;  /* 0x0000009681967221 */ /* 0x000fc20000000000 */
[----:B------:R-:W-:Y:S01]  /*9650*/  FADD R146, R148, R146 ;  /* 0x0000009294927221 */ /* 0x000fe20000000000 */
[----:B------:R-:W-:-:S01]  /*9660*/  FADD R143, R144, R143 ;  /* 0x0000008f908f7221 */ /* 0x000fc20000000000 */
[----:B------:R-:W-:Y:S01]  /*9670*/  FADD R141, R142, R141 ;  /* 0x0000008d8e8d7221 */ /* 0x000fe20000000000 */
[----:B0-----:R-:W4:Y:S04]  /*9680*/  LDL.LU R124, [R1+0x4e8] ;  /* 0x0004e800017c7983 */ /* 0x001f280000300800 */
[----:B------:R-:W4:Y:S04]  /*9690*/  LDL.LU R125, [R1+0x4e4] ;  /* 0x0004e400017d7983 */ /* 0x000f280000300800 */
[----:B------:R0:W-:Y:S01]  /*96a0*/  STL [R1+0x20c], R126 ;  /* 0x00020c7e01007387 */ /* 0x0001e20000100800 */
[----:B------:R-:W-:-:S01]  /*96b0*/  FADD R2, R140, R2 ;  /* 0x000000028c027221 */ /* 0x000fc20000000000 */
[----:B------:R-:W-:-:S02]  /*96c0*/  FADD R0, R139, R0 ;  /* 0x000000008b007221 */ /* 0x000fc40000000000 */
[----:B0-----:R-:W4:Y:S04]  /*96d0*/  LDL.LU R126, [R1+0x4e0] ;  /* 0x0004e000017e7983 */ /* 0x001f280000300800 */
[----:B------:R-:W4:Y:S04]  /*96e0*/  LDL.LU R127, [R1+0x4dc] ;  /* 0x0004dc00017f7983 */ /* 0x000f280000300800 */
[----:B------:R0:W-:Y:S04]  /*96f0*/  STL [R1+0x210], R128 ;  /* 0x0002108001007387 */ /* 0x0001e80000100800 */
[----:B0-----:R-:W4:Y:S04]  /*9700*/  LDL.LU R128, [R1+0x4d8] ;  /* 0x0004d80001807983 */ /* 0x001f280000300800 */
[----:B------:R-:W4:Y:S04]  /*9710*/  LDL.LU R129, [R1+0x4d4] ;  /* 0x0004d40001817983 */ /* 0x000f280000300800 */
[----:B------:R-:W-:Y:S04]  /*9720*/  STL [R1+0x214], R150 ;  /* 0x0002149601007387 */ /* 0x000fe80000100800 */
[----:B------:R-:W-:Y:S04]  /*9730*/  STL [R1+0x218], R146 ;  /* 0x0002189201007387 */ /* 0x000fe80000100800 */
[----:B------:R-:W-:Y:S04]  /*9740*/  STL [R1+0x21c], R143 ;  /* 0x00021c8f01007387 */ /* 0x000fe80000100800 */
[----:B------:R-:W-:Y:S04]  /*9750*/  STL [R1+0x220], R141 ;  /* 0x0002208d01007387 */ /* 0x000fe80000100800 */
[----:B------:R-:W-:Y:S04]  /*9760*/  STL [R1+0x224], R2 ;  /* 0x0002240201007387 */ /* 0x000fe80000100800 */
[----:B------:R-:W-:Y:S04]  /*9770*/  STL [R1+0x228], R0 ;  /* 0x0002280001007387 */ /* 0x000fe80000100800 */
[----:B------:R-:W2:Y:S04]  /*9780*/  LDL.LU R131, [R1+0x238] ;  /* 0x0002380001837983 */ /* 0x000ea80000300800 */
[----:B------:R-:W-:Y:S04]  /*9790*/  STL [R1+0x22c], R137 ;  /* 0x00022c8901007387 */ /* 0x000fe80000100800 */
[----:B------:R0:W-:Y:S04]  /*97a0*/  STL [R1+0x230], R133 ;  /* 0x0002308501007387 */ /* 0x0001e80000100800 */
[----:B0-----:R-:W3:Y:S04]  /*97b0*/  LDL.LU R133, [R1+0x23c] ;  /* 0x00023c0001857983 */ /* 0x001ee80000300800 */
[----:B------:R-:W4:Y:S04]  /*97c0*/  LDL.LU R135, [R1+0x240] ;  /* 0x0002400001877983 */ /* 0x000f280000300800 */
[----:B------:R0:W-:Y:S04]  /*97d0*/  STL [R1+0x234], R3 ;  /* 0x0002340301007387 */ /* 0x0001e80000100800 */
        /* <DEDUP_REMOVED lines=11> */
[----:B0-----:R-:W4:Y:S04]  /*9890*/  LDL.LU R3, [R1+0x270] ;  /* 0x0002700001037983 */ /* 0x001f280000300800 */
[----:B------:R-:W4:Y:S04]  /*98a0*/  LDL.LU R2, [R1+0x274] ;  /* 0x0002740001027983 */ /* 0x000f280000300800 */
[----:B------:R-:W4:Y:S01]  /*98b0*/  LDL.LU R0, [R1+0x278] ;  /* 0x0002780001007983 */ /* 0x000f220000300800 */
[----:B--2---:R-:W-:-:S03]  /*98c0*/  FADD R131, R130, R131 ;  /* 0x0000008382837221 */ /* 0x004fc60000000000 */
[----:B------:R-:W2:Y:S04]  /*98d0*/  LDL.LU R130, [R1+0x4d0] ;  /* 0x0004d00001827983 */ /* 0x000ea80000300800 */
[----:B------:R0:W-:Y:S04]  /*98e0*/  STL [R1+0x238], R131 ;  /* 0x0002388301007387 */ /* 0x0001e80000100800 */
[----:B0-----:R-:W2:Y:S01]  /*98f0*/  LDL.LU R131, [R1+0x4cc] ;  /* 0x0004cc0001837983 */ /* 0x001ea20000300800 */
[----:B---3--:R-:W-:-:S03]  /*9900*/  FADD R133, R132, R133 ;  /* 0x0000008584857221 */ /* 0x008fc60000000000 */
[----:B------:R-:W3:Y:S01]  /*9910*/  LDL.LU R132, [R1+0x4c8] ;  /* 0x0004c80001847983 */ /* 0x000ee20000300800 */
[----:B----4-:R-:W-:-:S03]  /*9920*/  FADD R135, R134, R135 ;  /* 0x0000008786877221 */ /* 0x010fc60000000000 */
[----:B------:R0:W-:Y:S01]  /*9930*/  STL [R1+0x23c], R133 ;  /* 0x00023c8501007387 */ /* 0x0001e20000100800 */
[----:B------:R-:W-:-:S03]  /*9940*/  FADD R137, R136, R137 ;  /* 0x0000008988897221 */ /* 0x000fc60000000000 */
[----:B0-----:R-:W4:Y:S01]  /*9950*/  LDL.LU R133, [R1+0x4c4] ;  /* 0x0004c40001857983 */ /* 0x001f220000300800 */
[----:B------:R-:W-:-:S03]  /*9960*/  FADD R150, R151, R150 ;  /* 0x0000009697967221 */ /* 0x000fc60000000000 */
[----:B------:R-:W4:Y:S01]  /*9970*/  LDL.LU R134, [R1+0x4c0] ;  /* 0x0004c00001867983 */ /* 0x000f220000300800 */
[----:B------:R-:W-:-:S03]  /*9980*/  FADD R148, R149, R148 ;  /* 0x0000009495947221 */ /* 0x000fc60000000000 */
[----:B------:R0:W-:Y:S01]  /*9990*/  STL [R1+0x240], R135 ;  /* 0x0002408701007387 */ /* 0x0001e20000100800 */
[----:B------:R-:W-:-:S01]  /*99a0*/  FADD R146, R147, R146 ;  /* 0x0000009293927221 */ /* 0x000fc20000000000 */
[----:B------:R-:W-:Y:S02]  /*99b0*/  FADD R144, R145, R144 ;  /* 0x0000009091907221 */ /* 0x000fe40000000000 */
[----:B0-----:R-:W4:Y:S01]  /*99c0*/  LDL.LU R135, [R1+0x4bc] ;  /* 0x0004bc0001877983 */ /* 0x001f220000300800 */
[----:B------:R-:W-:-:S03]  /*99d0*/  FADD R143, R24, R143 ;  /* 0x0000008f188f7221 */ /* 0x000fc60000000000 */
[----:B------:R-:W4:Y:S01]  /*99e0*/  LDL.LU R136, [R1+0x4b8] ;  /* 0x0004b80001887983 */ /* 0x000f220000300800 */
[----:B------:R-:W-:-:S03]  /*99f0*/  FADD R142, R25, R142 ;  /* 0x0000008e198e7221 */ /* 0x000fc60000000000 */
[----:B------:R0:W-:Y:S01]  /*9a00*/  STL [R1+0x244], R137 ;  /* 0x0002448901007387 */ /* 0x0001e20000100800 */
[----:B------:R-:W-:-:S01]  /*9a10*/  FADD R141, R26, R141 ;  /* 0x0000008d1a8d7221 */ /* 0x000fc20000000000 */
[----:B------:R-:W-:Y:S01]  /*9a20*/  FADD R140, R27, R140 ;  /* 0x0000008c1b8c7221 */ /* 0x000fe20000000000 */
[----:B------:R-:W-:-:S01]  /*9a30*/  FADD R139, R28, R139 ;  /* 0x0000008b1c8b7221 */ /* 0x000fc20000000000 */
[----:B0-----:R-:W4:Y:S04]  /*9a40*/  LDL.LU R137, [R1+0x4b4] ;  /* 0x0004b40001897983 */ /* 0x001f280000300800 */
[----:B------:R0:W-:Y:S01]  /*9a50*/  STL [R1+0x248], R150 ;  /* 0x0002489601007387 */ /* 0x0001e20000100800 */
[----:B------:R-:W-:-:S03]  /*9a60*/  FADD R138, R29, R138 ;  /* 0x0000008a1d8a7221 */ /* 0x000fc60000000000 */
[----:B------:R1:W-:Y:S04]  /*9a70*/  STL [R1+0x24c], R148 ;  /* 0x00024c9401007387 */ /* 0x0003e80000100800 */
        /* <DEDUP_REMOVED lines=9> */
[----:B------:R1:W-:Y:S04]  /*9b10*/  STL [R1+0x268], R139 ;  /* 0x0002688b01007387 */ /* 0x0003e80000100800 */
[----:B------:R1:W-:Y:S04]  /*9b20*/  STL [R1+0x26c], R138 ;  /* 0x00026c8a01007387 */ /* 0x0003e80000100800 */
[----:B------:R-:W2:Y:S04]  /*9b30*/  LDL.LU R151, [R1+0x27c] ;  /* 0x00027c0001977983 */ /* 0x000ea80000300800 */
[----:B------:R1:W-:Y:S04]  /*9b40*/  STL [R1+0x270], R3 ;  /* 0x0002700301007387 */ /* 0x0003e80000100800 */
[----:B0-----:R-:W3:Y:S04]  /*9b50*/  LDL.LU R150, [R1+0x280] ;  /* 0x0002800001967983 */ /* 0x001ee80000300800 */
[----:B------:R0:W-:Y:S04]  /*9b60*/  STL [R1+0x274], R2 ;  /* 0x0002740201007387 */ /* 0x0001e80000100800 */
[----:B------:R-:W4:Y:S04]  /*9b70*/  LDL.LU R149, [R1+0x284] ;  /* 0x0002840001957983 */ /* 0x000f280000300800 */
[----:B------:R0:W-:Y:S04]  /*9b80*/  STL [R1+0x278], R0 ;  /* 0x0002780001007387 */ /* 0x0001e80000100800 */
[----:B-1----:R-:W4:Y:S04]  /*9b90*/  LDL.LU R148, [R1+0x288] ;  /* 0x0002880001947983 */ /* 0x002f280000300800 */
        /* <DEDUP_REMOVED lines=12> */
[----:B------:R-:W4:Y:S01]  /*9c60*/  LDL.LU R0, [R1+0x2bc] ;  /* 0x0002bc0001007983 */ /* 0x000f220000300800 */
[----:B--2---:R-:W-:-:S01]  /*9c70*/  FADD R151, R33, R151 ;  /* 0x0000009721977221 */ /* 0x004fc20000000000 */
[----:B---3--:R-:W-:-:S04]  /*9c80*/  FADD R150, R34, R150 ;  /* 0x0000009622967221 */ /* 0x008fc80000000000 */
[----:B------:R0:W-:Y:S01]  /*9c90*/  STL [R1+0x27c], R151 ;  /* 0x00027c9701007387 */ /* 0x0001e20000100800 */
[----:B----4-:R-:W-:-:S03]  /*9ca0*/  FADD R149, R35, R149 ;  /* 0x0000009523957221 */ /* 0x010fc60000000000 */
[----:B------:R1:W-:Y:S01]  /*9cb0*/  STL [R1+0x280], R150 ;  /* 0x0002809601007387 */ /* 0x0003e20000100800 */
[----:B------:R-:W-:-:S03]  /*9cc0*/  FADD R148, R36, R148 ;  /* 0x0000009424947221 */ /* 0x000fc60000000000 */
        /* <DEDUP_REMOVED lines=24> */
[----:B0-----:R-:W4:Y:S01]  /*9e50*/  LDL.LU R151, [R1+0x2c0] ;  /* 0x0002c00001977983 */ /* 0x001f220000300800 */
[----:B------:R-:W-:-:S03]  /*9e60*/  FADD R0, R49, R0 ;  /* 0x0000000031007221 */ /* 0x000fc60000000000 */
[----:B------:R0:W-:Y:S04]  /*9e70*/  STL [R1+0x2b4], R3 ;  /* 0x0002b40301007387 */ /* 0x0001e80000100800 */
[----:B-1----:R-:W4:Y:S04]  /*9e80*/  LDL.LU R150, [R1+0x2c4] ;  /* 0x0002c40001967983 */ /* 0x002f280000300800 */
[----:B------:R1:W-:Y:S04]  /*9e90*/  STL [R1+0x2b8], R2 ;  /* 0x0002b80201007387 */ /* 0x0003e80000100800 */
[----:B--2---:R-:W2:Y:S04]  /*9ea0*/  LDL.LU R149, [R1+0x2c8] ;  /* 0x0002c80001957983 */ /* 0x004ea80000300800 */
[----:B------:R1:W-:Y:S04]  /*9eb0*/  STL [R1+0x2bc], R0 ;  /* 0x0002bc0001007387 */ /* 0x0003e80000100800 */
[----:B---3--:R-:W3:Y:S04]  /*9ec0*/  LDL.LU R148, [R1+0x2cc] ;  /* 0x0002cc0001947983 */ /* 0x008ee80000300800 */
[----:B----4-:R-:W4:Y:S04]  /*9ed0*/  LDL.LU R147, [R1+0x2d0] ;  /* 0x0002d00001937983 */ /* 0x010f280000300800 */
        /* <DEDUP_REMOVED lines=10> */
[----:B-1----:R-:W4:Y:S04]  /*9f80*/  LDL.LU R2, [R1+0x2fc] ;  /* 0x0002fc0001027983 */ /* 0x002f280000300800 */
[----:B------:R-:W4:Y:S01]  /*9f90*/  LDL.LU R0, [R1+0x300] ;  /* 0x0003000001007983 */ /* 0x000f220000300800 */
[----:B------:R-:W-:-:S01]  /*9fa0*/  FADD R151, R50, R151 ;  /* 0x0000009732977221 */ /* 0x000fc20000000000 */
[----:B------:R-:W-:-:S04]  /*9fb0*/  FADD R150, R51, R150 ;  /* 0x0000009633967221 */ /* 0x000fc80000000000 */
[----:B------:R0:W-:Y:S01]  /*9fc0*/  STL [R1+0x2c0], R151 ;  /* 0x0002c09701007387 */ /* 0x0001e20000100800 */
[----:B--2---:R-:W-:-:S03]  /*9fd0*/  FADD R149, R52, R149 ;  /* 0x0000009534957221 */ /* 0x004fc60000000000 */
[----:B------:R1:W-:Y:S01]  /*9fe0*/  STL [R1+0x2c4], R150 ;  /* 0x0002c49601007387 */ /* 0x0003e20000100800 */
[----:B---3--:R-:W-:-:S03]  /*9ff0*/  FADD R148, R53, R148 ;  /* 0x0000009435947221 */ /* 0x008fc60000000000 */
        /* <DEDUP_REMOVED lines=200> */
[----:B------:R-:W-:Y:S01]  /*ac80*/  STL [R1+0x3d0], R151 ;  /* 0x0003d09701007387 */ /* 0x000fe20000100800 */
[----:B--2---:R-:W-:-:S03]  /*ac90*/  FADD R149, R120, R149 ;  /* 0x0000009578957221 */ /* 0x004fc60000000000 */
[----:B------:R-:W-:Y:S01]  /*aca0*/  STL [R1+0x3d4], R150 ;  /* 0x0003d49601007387 */ /* 0x000fe20000100800 */
[----:B---3--:R-:W-:-:S03]  /*acb0*/  FADD R148, R121, R148 ;  /* 0x0000009479947221 */ /* 0x008fc60000000000 */
[----:B------:R-:W-:Y:S01]  /*acc0*/  STL [R1+0x3d8], R149 ;  /* 0x0003d89501007387 */ /* 0x000fe20000100800 */
[----:B----4-:R-:W-:-:S03]  /*acd0*/  FADD R147, R122, R147 ;  /* 0x000000937a937221 */ /* 0x010fc60000000000 */
[----:B------:R-:W-:Y:S01]  /*ace0*/  STL [R1+0x3dc], R148 ;  /* 0x0003dc9401007387 */ /* 0x000fe20000100800 */
[----:B------:R-:W-:-:S03]  /*acf0*/  FADD R146, R123, R146 ;  /* 0x000000927b927221 */ /* 0x000fc60000000000 */
        /* <DEDUP_REMOVED lines=18> */
[----:B------:R0:W-:Y:S04]  /*ae20*/  STL [R1+0x404], R138 ;  /* 0x0004048a01007387 */ /* 0x0001e80000100800 */
[----:B0-----:R-:W2:Y:S04]  /*ae30*/  LDL.LU R138, [R1+0x414] ;  /* 0x00041400018a7983 */ /* 0x001ea80000300800 */
[----:B------:R-:W-:Y:S04]  /*ae40*/  STL [R1+0x408], R3 ;  /* 0x0004080301007387 */ /* 0x000fe80000100800 */
[----:B------:R-:W3:Y:S01]  /*ae50*/  LDL.LU R139, [R1+0x418] ;  /* 0x00041800018b7983 */ /* 0x000ee20000300800 */
[----:B------:R-:W-:-:S01]  /*ae60*/  FADD R2, R133, R2 ;  /* 0x0000000285027221 */ /* 0x000fc20000000000 */
[----:B------:R-:W-:-:S04]  /*ae70*/  FADD R0, R134, R0 ;  /* 0x0000000086007221 */ /* 0x000fc80000000000 */
[----:B------:R0:W-:Y:S04]  /*ae80*/  STL [R1+0x40c], R2 ;  /* 0x00040c0201007387 */ /* 0x0001e80000100800 */
        /* <DEDUP_REMOVED lines=16> */
[----:B--2---:R-:W-:-:S05]  /*af90*/  FADD R138, R135, R138 ;  /* 0x0000008a878a7221 */ /* 0x004fca0000000000 */
[----:B------:R0:W-:Y:S01]  /*afa0*/  STL [R1+0x414], R138 ;  /* 0x0004148a01007387 */ /* 0x0001e20000100800 */
[----:B---3--:R-:W-:-:S03]  /*afb0*/  FADD R139, R136, R139 ;  /* 0x0000008b888b7221 */ /* 0x008fc60000000000 */
[----:B0-----:R-:W2:Y:S04]  /*afc0*/  LDL.LU R138, [R1+0x4b0] ;  /* 0x0004b000018a7983 */ /* 0x001ea80000300800 */
[----:B------:R0:W-:Y:S04]  /*afd0*/  STL [R1+0x418], R139 ;  /* 0x0004188b01007387 */ /* 0x0001e80000100800 */
[----:B0-----:R-:W3:Y:S01]  /*afe0*/  LDL.LU R139, [R1+0x4ac] ;  /* 0x0004ac00018b7983 */ /* 0x001ee20000300800 */
[----:B----4-:R-:W-:-:S05]  /*aff0*/  FADD R140, R137, R140 ;  /* 0x0000008c898c7221 */ /* 0x010fca0000000000 */
[----:B------:R0:W-:Y:S04]  /*b000*/  STL [R1+0x41c], R140 ;  /* 0x00041c8c01007387 */ /* 0x0001e80000100800 */
[----:B0-----:R-:W4:Y:S01]  /*b010*/  LDL.LU R140, [R1+0x4a8] ;  /* 0x0004a800018c7983 */ /* 0x001f220000300800 */
        /* <DEDUP_REMOVED lines=35> */
[----:B0-----:R0:W5:Y:S01]  /*b250*/  LDL.LU R2, [R1+0x478] ;  /* 0x0004780001027983 */ /* 0x0011620000300800 */
[----:B------:R-:W-:Y:S01]  /*b260*/  UMOV UR6, URZ ;  /* 0x0000003f00067c82 */ /* 0x000fe20008000000 */
[----:B--2---:R-:W-:-:S05]  /*b270*/  FADD R0, R150, R0 ;  /* 0x0000000096007221 */ /* 0x004fca0000000000 */
[----:B------:R1:W-:Y:S01]  /*b280*/  STL [R1+0x450], R0 ;  /* 0x0004500001007387 */ /* 0x0003e20000100800 */
[----:B---3--:R-:W-:-:S03]  /*b290*/  FADD R3, R3, R151 ;  /* 0x0000009703037221 */ /* 0x008fc60000000000 */
[----:B-1----:R0:W5:Y:S04]  /*b2a0*/  LDL.LU R0, [R1+0x474] ;  /* 0x0004740001007983 */ /* 0x0021680000300800 */
[----:B------:R0:W-:Y:S02]  /*b2b0*/  STL [R1+0x454], R3 ;  /* 0x0004540301007387 */ /* 0x0001e40000100800 */
.L_x_29:
[----:B------:R-:W-:Y:S05]  /*b2c0*/  @!P2 BRA `(.L_x_30) ;  /* 0x000000000004a947 */ /* 0x000fea0003800000 */
[----:B------:R-:W-:Y:S01]  /*b2d0*/  BPT.TRAP 0x1 ;  /* 0x000000040000795c */ /* 0x000fe20000300000 */
.L_x_30:
[----:B-----5:R4:W-:Y:S04]  /*b2e0*/  STL [R1+0x474], R0 ;  /* 0x0004740001007387 */ /* 0x0209e80000100800 */
[----:B----4-:R-:W4:Y:S01]  /*b2f0*/  LDL R0, [R1+0x458] ;  /* 0x0004580001007983 */ /* 0x010f220000100800 */
[----:B0-----:R-:W-:-:S05]  /*b300*/  IMAD.U32 R3, RZ, RZ, UR25 ;  /* 0x00000019ff037e24 */ /* 0x001fca000f8e00ff */
[----:B------:R-:W-:-:S05]  /*b310*/  @P0 LEA R3, R3, UR11, 0x3 ;  /* 0x0000000b03030c11 */ /* 0x000fca000f8e18ff */
[----:B------:R-:W-:Y:S01]  /*b320*/  @P0 VIADD R3, R3, 0x70 ;  /* 0x0000007003030836 */ /* 0x000fe20000000000 */
[----:B------:R-:W-:-:S06]  /*b330*/  UISETP.GT.U32.AND UP0, UPT, UR13, 0x1, UPT ;  /* 0x000000010d00788c */ /* 0x000fcc000bf04070 */
[----:B------:R-:W-:Y:S02]  /*b340*/  PLOP3.LUT P1, PT, PT, PT, UP0, 0x80, 0x0 ;  /* 0x000000000000781c */ /* 0x000fe40003f2f008 */
[----:B----4-:R-:W-:Y:S02]  /*b350*/  @P0 PRMT R3, R0, 0x654, R3 ;  /* 0x0000065400030816 */ /* 0x010fe40000000003 */
[----:B------:R0:W5:Y:S02]  /*b360*/  LDL.LU R0, [R1+0x474] ;  /* 0x0004740001007983 */ /* 0x0001640000300800 */
[----:B------:R0:W-:Y:S07]  /*b370*/  @P0 SYNCS.ARRIVE.TRANS64.RED.A1T0 RZ, [R3+URZ], RZ ;  /* 0x000000ff03ff09a7 */ /* 0x0001ee000810043f */
[----:B------:R-:W-:Y:S05]  /*b380*/  @P1 BRA `(.L_x_31) ;  /* 0x0000000000041947 */ /* 0x000fea0003800000 */
[----:B------:R-:W-:Y:S01]  /*b390*/  BPT.TRAP 0x1 ;  /* 0x000000040000795c */ /* 0x000fe20000300000 */
.L_x_31:
[----:B------:R-:W-:Y:S01]  /*b3a0*/  UIADD3 UR14, UR14, 0x1, URZ ;  /* 0x000000010e0e7890 */ /* 0x000fe2000fffe03f */
[C---:B------:R-:W-:Y:S01]  /*b3b0*/  ISETP.GT.AND P1, PT, R2.reuse, 0x1, PT ;  /* 0x000000010200780c */ /* 0x040fe20003f24270 */
[----:B------:R-:W-:Y:S01]  /*b3c0*/  UIADD3 UR25, UR25, 0x1, URZ ;  /* 0x0000000119197890 */ /* 0x000fe2000fffe03f */
[----:B------:R-:W-:Y:S01]  /*b3d0*/  VIADD R2, R2, 0xffffffff ;  /* 0xffffffff02027836 */ /* 0x000fe20000000000 */
[----:B------:R-:W-:Y:S02]  /*b3e0*/  UISETP.NE.AND UP0, UPT, UR14, 0xe, UPT ;  /* 0x0000000e0e00788c */ /* 0x000fe4000bf05270 */
[----:B------:R-:W-:Y:S02]  /*b3f0*/  UISETP.NE.AND UP1, UPT, UR25, 0xe, UPT ;  /* 0x0000000e1900788c */ /* 0x000fe4000bf25270 */
[----:B------:R-:W-:Y:S02]  /*b400*/  USEL UR8, URZ, 0x1, UP0 ;  /* 0x000000013f087887 */ /* 0x000fe40008000000 */
[----:B------:R-:W-:-:S02]  /*b410*/  USEL UR14, UR14, URZ, UP0 ;  /* 0x0000003f0e0e7287 */ /* 0x000fc40008000000 */
[----:B------:R-:W-:Y:S02]  /*b420*/  USEL UR25, UR25, URZ, UP1 ;  /* 0x0000003f19197287 */ /* 0x000fe40008800000 */
[----:B-----5:R-:W-:Y:S01]  /*b430*/  LOP3.LUT R0, R0, UR8, RZ, 0x3c, !PT ;  /* 0x0000000800007c12 */ /* 0x020fe2000f8e3cff */
[----:B------:R-:W-:Y:S01]  /*b440*/  UMOV UR8, 0x1 ;  /* 0x0000000100087882 */ /* 0x000fe20000000000 */
[----:B------:R-:W-:Y:S08]  /*b450*/  @P1 BRA `(.L_x_32) ;  /* 0xffffffb000681947 */ /* 0x000ff0000383ffff */
.L_x_24:
[----:B------:R-:W-:-:S04]  /*b460*/  UISETP.NE.AND UP0, UPT, UR6, URZ, UPT ;  /* 0x0000003f0600728c */ /* 0x000fc8000bf05270 */
[----:B------:R-:W-:-:S06]  /*b470*/  USEL UR6, URZ, 0x1, !UP0 ;  /* 0x000000013f067887 */ /* 0x000fcc000c000000 */
[----:B------:R-:W-:-:S13]  /*b480*/  ISETP.NE.AND P1, PT, RZ, UR6, PT ;  /* 0x00000006ff007c0c */ /* 0x000fda000bf25270 */
[----:B------:R-:W-:Y:S05]  /*b490*/  @!P1 BRA `(.L_x_33) ;  /* 0x0000003800189947 */ /* 0x000fea0003800000 */
[----:B------:R4:W-:Y:S04]  /*b4a0*/  STL [R1+0x624], R43 ;  /* 0x0006242b01007387 */ /* 0x0009e80000100800 */
[----:B----4-:R-:W4:Y:S04]  /*b4b0*/  LDL.LU R43, [R1] ;  /* 0x00000000012b7983 */ /* 0x010f280000300800 */
[----:B------:R5:W-:Y:S04]  /*b4c0*/  STL [R1+0x620], R44 ;  /* 0x0006202c01007387 */ /* 0x000be80000100800 */
[----:B-----5:R-:W5:Y:S04]  /*b4d0*/  LDL.LU R44, [R1+0x4] ;  /* 0x00000400012c7983 */ /* 0x020f680000300800 */
[----:B------:R0:W-:Y:S04]  /*b4e0*/  STL [R1+0x61c], R45 ;  /* 0x00061c2d01007387 */ /* 0x0001e80000100800 */
[----:B0-----:R-:W2:Y:S04]  /*b4f0*/  LDL.LU R45, [R1+0x8] ;  /* 0x00000800012d7983 */ /* 0x001ea80000300800 */
[----:B------:R0:W-:Y:S04]  /*b500*/  STL [R1+0x618], R46 ;  /* 0x0006182e01007387 */ /* 0x0001e80000100800 */
[----:B0-----:R-:W3:Y:S04]  /*b510*/  LDL.LU R46, [R1+0xc] ;  /* 0x00000c00012e7983 */ /* 0x001ee80000300800 */
        /* <DEDUP_REMOVED lines=140> */
[----:B------:R-:W3:Y:S04]  /*bde0*/  LDL.LU R0, [R1+0x204] ;  /* 0x0002040001007983 */ /* 0x000ee80000300800 */
[----:B------:R-:W3:Y:S04]  /*bdf0*/  LDL.LU R2, [R1+0x1b0] ;  /* 0x0001b00001027983 */ /* 0x000ee80000300800 */
[----:B------:R-:W3:Y:S04]  /*be00*/  LDL.LU R3, [R1+0x208] ;  /* 0x0002080001037983 */ /* 0x000ee80000300800 */
        /* <DEDUP_REMOVED lines=65> */
[----:B0-----:R-:W3:Y:S01]  /*c220*/  LDL.LU R149, [R1+0x130] ;  /* 0x0001300001957983 */ /* 0x001ee20000300800 */
[----:B----4-:R-:W-:-:S03]  /*c230*/  FADD R4, R43, R4 ;  /* 0x000000042b047221 */ /* 0x010fc60000000000 */
[----:B------:R0:W-:Y:S01]  /*c240*/  STL [R1+0x478], R150 ;  /* 0x0004789601007387 */ /* 0x0001e20000100800 */
[----:B-----5:R-:W-:Y:S01]  /*c250*/  FADD R5, R44, R5 ;  /* 0x000000052c057221 */ /* 0x020fe20000000000 */
[----:B--2---:R-:W-:Y:S01]  /*c260*/  FADD R6, R45, R6 ;  /* 0x000000062d067221 */ /* 0x004fe20000000000 */
[----:B---3--:R-:W-:Y:S01]  /*c270*/  FADD R7, R46, R7 ;  /* 0x000000072e077221 */ /* 0x008fe20000000000 */
[----:B------:R-:W-:Y:S01]  /*c280*/  FADD R8, R47, R8 ;  /* 0x000000082f087221 */ /* 0x000fe20000000000 */
[----:B0-----:R-:W2:Y:S04]  /*c290*/  LDL.LU R150, [R1+0x12c] ;  /* 0x00012c0001967983 */ /* 0x001ea80000300800 */
[----:B------:R0:W-:Y:S01]  /*c2a0*/  STL [R1+0x474], R151 ;  /* 0x0004749701007387 */ /* 0x0001e20000100800 */
[----:B------:R-:W-:Y:S01]  /*c2b0*/  FADD R9, R48, R9 ;  /* 0x0000000930097221 */ /* 0x000fe20000000000 */
[----:B------:R-:W-:Y:S01]  /*c2c0*/  FADD R10, R49, R10 ;  /* 0x0000000a310a7221 */ /* 0x000fe20000000000 */
[----:B------:R-:W-:Y:S01]  /*c2d0*/  FADD R11, R50, R11 ;  /* 0x0000000b320b7221 */ /* 0x000fe20000000000 */
[----:B0-----:R-:W3:Y:S04]  /*c2e0*/  LDL.LU R151, [R1+0x128] ;  /* 0x0001280001977983 */ /* 0x001ee80000300800 */
[----:B------:R-:W4:Y:S04]  /*c2f0*/  LDL.LU R43, [R1+0x624] ;  /* 0x00062400012b7983 */ /* 0x000f280000300800 */
[----:B------:R-:W5:Y:S04]  /*c300*/  LDL.LU R44, [R1+0x620] ;  /* 0x00062000012c7983 */ /* 0x000f680000300800 */
[----:B------:R-:W4:Y:S04]  /*c310*/  LDL.LU R45, [R1+0x61c] ;  /* 0x00061c00012d7983 */ /* 0x000f280000300800 */
[----:B------:R-:W5:Y:S01]  /*c320*/  LDL.LU R46, [R1+0x618] ;  /* 0x00061800012e7983 */ /* 0x000f620000300800 */
[----:B------:R-:W-:-:S03]  /*c330*/  FADD R12, R51, R12 ;  /* 0x0000000c330c7221 */ /* 0x000fc60000000000 */
[----:B------:R-:W4:Y:S01]  /*c340*/  LDL.LU R47, [R1+0x614] ;  /* 0x00061400012f7983 */ /* 0x000f220000300800 */
[----:B------:R-:W-:-:S03]  /*c350*/  FADD R13, R52, R13 ;  /* 0x0000000d340d7221 */ /* 0x000fc60000000000 */
        /* <DEDUP_REMOVED lines=134> */
[----:B------:R-:W4:Y:S04]  /*cbc0*/  LDL.LU R115, [R1+0x504] ;  /* 0x0005040001737983 */ /* 0x000f280000300800 */
[----:B------:R-:W4:Y:S01]  /*cbd0*/  LDL.LU R116, [R1+0x500] ;  /* 0x0005000001747983 */ /* 0x000f220000300800 */
[----:B------:R-:W-:Y:S01]  /*cbe0*/  FADD R3, R2, R3 ;  /* 0x0000000302037221 */ /* 0x000fe20000000000 */
[----:B------:R-:W-:Y:S01]  /*cbf0*/  FADD R237, R120, R237 ;  /* 0x000000ed78ed7221 */ /* 0x000fe20000000000 */
[----:B------:R-:W-:Y:S01]  /*cc00*/  FADD R236, R121, R236 ;  /* 0x000000ec79ec7221 */ /* 0x000fe20000000000 */
[----:B------:R-:W5:Y:S01]  /*cc10*/  LDL.LU R117, [R1+0x1b4] ;  /* 0x0001b40001757983 */ /* 0x000f620000300800 */
[----:B------:R-:W-:Y:S01]  /*cc20*/  FADD R235, R122, R235 ;  /* 0x000000eb7aeb7221 */ /* 0x000fe20000000000 */
[----:B------:R-:W-:Y:S01]  /*cc30*/  FADD R234, R123, R234 ;  /* 0x000000ea7bea7221 */ /* 0x000fe20000000000 */
[----:B------:R-:W-:Y:S01]  /*cc40*/  FADD R233, R124, R233 ;  /* 0x000000e97ce97221 */ /* 0x000fe20000000000 */
[----:B------:R0:W-:Y:S01]  /*cc50*/  STL [R1+0x200], R118 ;  /* 0x0002007601007387 */ /* 0x0001e20000100800 */
        /* <DEDUP_REMOVED lines=11> */
[----:B0-----:R-:W4:Y:S01]  /*cd10*/  LDL.LU R118, [R1+0x1b8] ;  /* 0x0001b80001767983 */ /* 0x001f220000300800 */
[----:B------:R-:W-:Y:S01]  /*cd20*/  FADD R217, R140, R217 ;  /* 0x000000d98cd97221 */ /* 0x000fe20000000000 */
[----:B------:R-:W-:Y:S01]  /*cd30*/  FADD R223, R134, R223 ;  /* 0x000000df86df7221 */ /* 0x000fe20000000000 */
[----:B------:R-:W-:Y:S01]  /*cd40*/  FADD R216, R141, R216 ;  /* 0x000000d88dd87221 */ /* 0x000fe20000000000 */
[----:B------:R0:W-:Y:S01]  /*cd50*/  STL [R1+0x208], R3 ;  /* 0x0002080301007387 */ /* 0x0001e20000100800 */
[----:B------:R-:W-:Y:S01]  /*cd60*/  FADD R222, R135, R222 ;  /* 0x000000de87de7221 */ /* 0x000fe20000000000 */
[----:B------:R-:W-:Y:S01]  /*cd70*/  FADD R215, R142, R215 ;  /* 0x000000d78ed77221 */ /* 0x000fe20000000000 */
[----:B------:R-:W-:Y:S01]  /*cd80*/  FADD R221, R136, R221 ;  /* 0x000000dd88dd7221 */ /* 0x000fe20000000000 */
[----:B-1----:R-:W4:Y:S01]  /*cd90*/  LDL.LU R0, [R1+0x210] ;  /* 0x0002100001007983 */ /* 0x002f220000300800 */
[----:B------:R-:W-:Y:S01]  /*cda0*/  FADD R214, R143, R214 ;  /* 0x000000d68fd67221 */ /* 0x000fe20000000000 */
[----:B------:R-:W-:Y:S01]  /*cdb0*/  FADD R220, R137, R220 ;  /* 0x000000dc89dc7221 */ /* 0x000fe20000000000 */
[----:B------:R-:W-:Y:S01]  /*cdc0*/  FADD R213, R144, R213 ;  /* 0x000000d590d57221 */ /* 0x000fe20000000000 */
[----:B------:R-:W4:Y:S01]  /*cdd0*/  LDL.LU R119, [R1+0x1bc] ;  /* 0x0001bc0001777983 */ /* 0x000f220000300800 */
[----:B------:R-:W-:Y:S01]  /*cde0*/  FADD R219, R138, R219 ;  /* 0x000000db8adb7221 */ /* 0x000fe20000000000 */
[----:B------:R-:W-:Y:S01]  /*cdf0*/  FADD R212, R145, R212 ;  /* 0x000000d491d47221 */ /* 0x000fe20000000000 */
[----:B------:R-:W-:Y:S01]  /*ce00*/  FADD R218, R139, R218 ;  /* 0x000000da8bda7221 */ /* 0x000fe20000000000 */
[----:B------:R-:W4:Y:S01]  /*ce10*/  LDL.LU R2, [R1+0x214] ;  /* 0x0002140001027983 */ /* 0x000f220000300800 */
[----:B------:R-:W-:Y:S01]  /*ce20*/  FADD R211, R146, R211 ;  /* 0x000000d392d37221 */ /* 0x000fe20000000000 */
[----:B---3--:R-:W-:Y:S01]  /*ce30*/  FADD R206, R151, R206 ;  /* 0x000000ce97ce7221 */ /* 0x008fe20000000000 */
[----:B------:R-:W-:Y:S01]  /*ce40*/  FADD R210, R147, R210 ;  /* 0x000000d293d27221 */ /* 0x000fe20000000000 */
[----:B------:R-:W3:Y:S01]  /*ce50*/  LDL.LU R120, [R1+0x1c0] ;  /* 0x0001c00001787983 */ /* 0x000ee20000300800 */
[----:B--2---:R-:W-:Y:S01]  /*ce60*/  FADD R207, R150, R207 ;  /* 0x000000cf96cf7221 */ /* 0x004fe20000000000 */
[----:B------:R-:W-:-:S02]  /*ce70*/  FADD R209, R148, R209 ;  /* 0x000000d194d17221 */ /* 0x000fc40000000000 */
[----:B0-----:R-:W3:Y:S04]  /*ce80*/  LDL.LU R3, [R1+0x218] ;  /* 0x0002180001037983 */ /* 0x001ee80000300800 */
[----:B------:R-:W2:Y:S04]  /*ce90*/  LDL.LU R121, [R1+0x1c4] ;  /* 0x0001c40001797983 */ /* 0x000ea80000300800 */
        /* <DEDUP_REMOVED lines=28> */
[----:B------:R-:W2:Y:S01]  /*d060*/  LDL.LU R148, [R1+0x254] ;  /* 0x0002540001947983 */ /* 0x000ea20000300800 */
[----:B-----5:R-:W-:-:S03]  /*d070*/  FADD R149, R117, R149 ;  /* 0x0000009575957221 */ /* 0x020fc60000000000 */
[----:B------:R-:W5:Y:S04]  /*d080*/  LDL.LU R117, [R1+0x4fc] ;  /* 0x0004fc0001757983 */ /* 0x000f680000300800 */
[----:B------:R0:W-:Y:S04]  /*d090*/  STL [R1+0x20c], R149 ;  /* 0x00020c9501007387 */ /* 0x0001e80000100800 */
[----:B0-----:R-:W5:Y:S01]  /*d0a0*/  LDL.LU R149, [R1+0x258] ;  /* 0x0002580001957983 */ /* 0x001f620000300800 */
[----:B----4-:R-:W-:-:S03]  /*d0b0*/  FADD R0, R118, R0 ;  /* 0x0000000076007221 */ /* 0x010fc60000000000 */
[----:B------:R-:W4:Y:S01]  /*d0c0*/  LDL.LU R118, [R1+0x4f8] ;  /* 0x0004f80001767983 */ /* 0x000f220000300800 */
[----:B------:R-:W-:-:S03]  /*d0d0*/  FADD R2, R119, R2 ;  /* 0x0000000277027221 */ /* 0x000fc60000000000 */
[----:B------:R0:W-:Y:S01]  /*d0e0*/  STL [R1+0x210], R0 ;  /* 0x0002100001007387 */ /* 0x0001e20000100800 */
[----:B---3--:R-:W-:-:S03]  /*d0f0*/  FADD R3, R120, R3 ;  /* 0x0000000378037221 */ /* 0x008fc60000000000 */
[----:B0-----:R-:W3:Y:S04]  /*d100*/  LDL.LU R0, [R1+0x25c] ;  /* 0x00025c0001007983 */ /* 0x001ee80000300800 */
[----:B------:R-:W4:Y:S01]  /*d110*/  LDL.LU R119, [R1+0x4f4] ;  /* 0x0004f40001777983 */ /* 0x000f220000300800 */
[----:B--2---:R-:W-:-:S03]  /*d120*/  FADD R122, R121, R122 ;  /* 0x0000007a797a7221 */ /* 0x004fc60000000000 */
[----:B------:R0:W-:Y:S01]  /*d130*/  STL [R1+0x214], R2 ;  /* 0x0002140201007387 */ /* 0x0001e20000100800 */
[----:B------:R-:W-:-:S03]  /*d140*/  FADD R124, R123, R124 ;  /* 0x0000007c7b7c7221 */ /* 0x000fc60000000000 */
[----:B0-----:R-:W2:Y:S04]  /*d150*/  LDL.LU R2, [R1+0x260] ;  /* 0x0002600001027983 */ /* 0x001ea80000300800 */
[----:B------:R-:W4:Y:S04]  /*d160*/  LDL.LU R120, [R1+0x4f0] ;  /* 0x0004f00001787983 */ /* 0x000f280000300800 */
[----:B------:R0:W-:Y:S01]  /*d170*/  STL [R1+0x218], R3 ;  /* 0x0002180301007387 */ /* 0x0001e20000100800 */
[----:B------:R-:W-:Y:S01]  /*d180*/  FADD R126, R125, R126 ;  /* 0x0000007e7d7e7221 */ /* 0x000fe20000000000 */
[----:B------:R-:W-:-:S02]  /*d190*/  FADD R128, R127, R128 ;  /* 0x000000807f807221 */ /* 0x000fc40000000000 */
[----:B0-----:R-:W4:Y:S04]  /*d1a0*/  LDL.LU R3, [R1+0x264] ;  /* 0x0002640001037983 */ /* 0x001f280000300800 */
[----:B------:R-:W4:Y:S04]  /*d1b0*/  LDL.LU R121, [R1+0x4ec] ;  /* 0x0004ec0001797983 */ /* 0x000f280000300800 */
[----:B------:R0:W-:Y:S01]  /*d1c0*/  STL [R1+0x21c], R122 ;  /* 0x00021c7a01007387 */ /* 0x0001e20000100800 */
[----:B------:R-:W-:-:S03]  /*d1d0*/  FADD R130, R129, R130 ;  /* 0x0000008281827221 */ /* 0x000fc60000000000 */
        /* <DEDUP_REMOVED lines=42> */
[----:B------:R0:W-:Y:S04]  /*d480*/  STL [R1+0x248], R145 ;  /* 0x0002489101007387 */ /* 0x0001e80000100800 */
[----:B0-----:R-:W4:Y:S04]  /*d490*/  LDL.LU R145, [R1+0x27c] ;  /* 0x00027c0001917983 */ /* 0x001f280000300800 */
[----:B------:R-:W4:Y:S04]  /*d4a0*/  LDL.LU R139, [R1+0x4a4] ;  /* 0x0004a400018b7983 */ /* 0x000f280000300800 */
[----:B------:R0:W-:Y:S04]  /*d4b0*/  STL [R1+0x24c], R146 ;  /* 0x00024c9201007387 */ /* 0x0001e80000100800 */
[----:B0-----:R-:W4:Y:S04]  /*d4c0*/  LDL.LU R146, [R1+0x280] ;  /* 0x0002800001927983 */ /* 0x001f280000300800 */
[----:B------:R0:W-:Y:S01]  /*d4d0*/  STL [R1+0x250], R147 ;  /* 0x0002509301007387 */ /* 0x0001e20000100800 */
[----:B-----5:R-:W-:-:S03]  /*d4e0*/  FADD R149, R24, R149 ;  /* 0x0000009518957221 */ /* 0x020fc60000000000 */
[----:B0-----:R-:W5:Y:S04]  /*d4f0*/  LDL.LU R147, [R1+0x284] ;  /* 0x0002840001937983 */ /* 0x001f680000300800 */
[----:B------:R0:W-:Y:S04]  /*d500*/  STL [R1+0x254], R148 ;  /* 0x0002549401007387 */ /* 0x0001e80000100800 */
[----:B0-----:R-:W5:Y:S04]  /*d510*/  LDL.LU R148, [R1+0x288] ;  /* 0x0002880001947983 */ /* 0x001f680000300800 */
[----:B------:R0:W-:Y:S04]  /*d520*/  STL [R1+0x258], R149 ;  /* 0x0002589501007387 */ /* 0x0001e80000100800 */
[----:B0-----:R-:W5:Y:S04]  /*d530*/  LDL.LU R149, [R1+0x28c] ;  /* 0x00028c0001957983 */ /* 0x001f680000300800 */
[----:B------:R-:W5:Y:S04]  /*d540*/  LDL.LU R150, [R1+0x290] ;  /* 0x0002900001967983 */ /* 0x000f680000300800 */
[----:B------:R-:W5:Y:S01]  /*d550*/  LDL.LU R151, [R1+0x294] ;  /* 0x0002940001977983 */ /* 0x000f620000300800 */
[----:B---3--:R-:W-:Y:S01]  /*d560*/  FADD R0, R25, R0 ;  /* 0x0000000019007221 */ /* 0x008fe20000000000 */
[----:B--2---:R-:W-:-:S04]  /*d570*/  FADD R2, R26, R2 ;  /* 0x000000021a027221 */ /* 0x004fc80000000000 */
[----:B------:R0:W-:Y:S01]  /*d580*/  STL [R1+0x25c], R0 ;  /* 0x00025c0001007387 */ /* 0x0001e20000100800 */
[----:B----4-:R-:W-:-:S03]  /*d590*/  FADD R3, R27, R3 ;  /* 0x000000031b037221 */ /* 0x010fc60000000000 */
[----:B------:R-:W2:Y:S04]  /*d5a0*/  LDL.LU R27, [R1+0x2c8] ;  /* 0x0002c800011b7983 */ /* 0x000ea80000300800 */
[----:B------:R1:W-:Y:S04]  /*d5b0*/  STL [R1+0x260], R2 ;  /* 0x0002600201007387 */ /* 0x0003e80000100800 */
[----:B------:R-:W3:Y:S04]  /*d5c0*/  LDL.LU R26, [R1+0x2cc] ;  /* 0x0002cc00011a7983 */ /* 0x000ee80000300800 */
[----:B------:R-:W4:Y:S04]  /*d5d0*/  LDL.LU R25, [R1+0x2d0] ;  /* 0x0002d00001197983 */ /* 0x000f280000300800 */
[----:B------:R1:W-:Y:S04]  /*d5e0*/  STL [R1+0x264], R3 ;  /* 0x0002640301007387 */ /* 0x0003e80000100800 */
[----:B------:R-:W4:Y:S04]  /*d5f0*/  LDL.LU R24, [R1+0x2d4] ;  /* 0x0002d40001187983 */ /* 0x000f280000300800 */
[----:B0-----:R-:W4:Y:S04]  /*d600*/  LDL.LU R0, [R1+0x2d8] ;  /* 0x0002d80001007983 */ /* 0x001f280000300800 */
[----:B-1----:R-:W4:Y:S04]  /*d610*/  LDL.LU R2, [R1+0x2dc] ;  /* 0x0002dc0001027983 */ /* 0x002f280000300800 */
[----:B------:R-:W4:Y:S01]  /*d620*/  LDL.LU R3, [R1+0x2e0] ;  /* 0x0002e00001037983 */ /* 0x000f220000300800 */
[----:B------:R-:W-:-:S05]  /*d630*/  FADD R140, R28, R140 ;  /* 0x0000008c1c8c7221 */ /* 0x000fca0000000000 */
[----:B------:R0:W-:Y:S04]  /*d640*/  STL [R1+0x268], R140 ;  /* 0x0002688c01007387 */ /* 0x0001e80000100800 */
[----:B0-----:R-:W4:Y:S01]  /*d650*/  LDL.LU R140, [R1+0x4a0] ;  /* 0x0004a000018c7983 */ /* 0x001f220000300800 */
[----:B------:R-:W-:-:S03]  /*d660*/  FADD R141, R29, R141 ;  /* 0x0000008d1d8d7221 */ /* 0x000fc60000000000 */
[----:B------:R-:W4:Y:S04]  /*d670*/  LDL.LU R28, [R1+0x2c4] ;  /* 0x0002c400011c7983 */ /* 0x000f280000300800 */
        /* <DEDUP_REMOVED lines=20> */
[----:B------:R0:W-:Y:S01]  /*d7c0*/  STL [R1+0x280], R146 ;  /* 0x0002809201007387 */ /* 0x0001e20000100800 */
[----:B-----5:R-:W-:-:S03]  /*d7d0*/  FADD R147, R35, R147 ;  /* 0x0000009323937221 */ /* 0x020fc60000000000 */
[----:B0-----:R-:W5:Y:S04]  /*d7e0*/  LDL.LU R146, [R1+0x488] ;  /* 0x0004880001927983 */ /* 0x001f680000300800 */
[----:B------:R-:W5:Y:S04]  /*d7f0*/  LDL.LU R34, [R1+0x2ac] ;  /* 0x0002ac0001227983 */ /* 0x000f680000300800 */
[----:B------:R0:W-:Y:S01]  /*d800*/  STL [R1+0x284], R147 ;  /* 0x0002849301007387 */ /* 0x0001e20000100800 */
[----:B------:R-:W-:-:S03]  /*d810*/  FADD R148, R36, R148 ;  /* 0x0000009424947221 */ /* 0x000fc60000000000 */
[----:B0-----:R-:W5:Y:S04]  /*d820*/  LDL.LU R147, [R1+0x484] ;  /* 0x0004840001937983 */ /* 0x001f680000300800 */
[----:B------:R-:W5:Y:S01]  /*d830*/  LDL.LU R35, [R1+0x2a8] ;  /* 0x0002a80001237983 */ /* 0x000f620000300800 */
[----:B------:R-:W-:-:S03]  /*d840*/  FADD R149, R37, R149 ;  /* 0x0000009525957221 */ /* 0x000fc60000000000 */
[----:B------:R0:W-:Y:S01]  /*d850*/  STL [R1+0x288], R148 ;  /* 0x0002889401007387 */ /* 0x0001e20000100800 */
[----:B------:R-:W-:Y:S01]  /*d860*/  FADD R150, R38, R150 ;  /* 0x0000009626967221 */ /* 0x000fe20000000000 */
[----:B------:R-:W-:Y:S02]  /*d870*/  FADD R151, R39, R151 ;  /* 0x0000009727977221 */ /* 0x000fe40000000000 */
[----:B0-----:R-:W5:Y:S04]  /*d880*/  LDL.LU R148, [R1+0x480] ;  /* 0x0004800001947983 */ /* 0x001f680000300800 */
[----:B------:R-:W5:Y:S04]  /*d890*/  LDL.LU R36, [R1+0x2a4] ;  /* 0x0002a40001247983 */ /* 0x000f680000300800 */
[----:B------:R0:W-:Y:S04]  /*d8a0*/  STL [R1+0x28c], R149 ;  /* 0x00028c9501007387 */ /* 0x0001e80000100800 */
[----:B0-----:R-:W5:Y:S04]  /*d8b0*/  LDL.LU R149, [R1+0x47c] ;  /* 0x00047c0001957983 */ /* 0x001f680000300800 */
[----:B------:R-:W5:Y:S04]  /*d8c0*/  LDL.LU R37, [R1+0x2a0] ;  /* 0x0002a00001257983 */ /* 0x000f680000300800 */
[----:B------:R0:W-:Y:S04]  /*d8d0*/  STL [R1+0x290], R150 ;  /* 0x0002909601007387 */ /* 0x0001e80000100800 */
[----:B0-----:R-:W5:Y:S04]  /*d8e0*/  LDL.LU R150, [R1+0x478] ;  /* 0x0004780001967983 */ /* 0x001f680000300800 */
[----:B------:R-:W5:Y:S04]  /*d8f0*/  LDL.LU R38, [R1+0x29c] ;  /* 0x00029c0001267983 */ /* 0x000f680000300800 */
[----:B------:R0:W-:Y:S04]  /*d900*/  STL [R1+0x294], R151 ;  /* 0x0002949701007387 */ /* 0x0001e80000100800 */
[----:B0-----:R-:W5:Y:S04]  /*d910*/  LDL.LU R151, [R1+0x474] ;  /* 0x0004740001977983 */ /* 0x001f680000300800 */
[----:B------:R-:W5:Y:S01]  /*d920*/  LDL.LU R39, [R1+0x298] ;  /* 0x0002980001277983 */ /* 0x000f620000300800 */
[----:B--2---:R-:W-:Y:S01]  /*d930*/  FADD R27, R52, R27 ;  /* 0x0000001b341b7221 */ /* 0x004fe20000000000 */
[----:B---3--:R-:W-:Y:S01]  /*d940*/  FADD R26, R53, R26 ;  /* 0x0000001a351a7221 */ /* 0x008fe20000000000 */
[----:B----4-:R-:W-:Y:S01]  /*d950*/  FADD R25, R54, R25 ;  /* 0x0000001936197221 */ /* 0x010fe20000000000 */
[----:B------:R-:W-:Y:S01]  /*d960*/  FADD R24, R55, R24 ;  /* 0x0000001837187221 */ /* 0x000fe20000000000 */
        /* <DEDUP_REMOVED lines=9> */
[----:B-----5:R-:W-:Y:S01]  /*da00*/  FADD R34, R45, R34 ;  /* 0x000000222d227221 */ /* 0x020fe20000000000 */
[----:B------:R-:W-:Y:S01]  /*da10*/  FADD R35, R44, R35 ;  /* 0x000000232c237221 */ /* 0x000fe20000000000 */
[----:B------:R-:W-:Y:S01]  /*da20*/  FADD R36, R43, R36 ;  /* 0x000000242b247221 */ /* 0x000fe20000000000 */
[----:B------:R-:W-:Y:S01]  /*da30*/  FADD R37, R42, R37 ;  /* 0x000000252a257221 */ /* 0x000fe20000000000 */
[----:B------:R-:W-:Y:S01]  /*da40*/  FADD R38, R41, R38 ;  /* 0x0000002629267221 */ /* 0x000fe20000000000 */
[----:B------:R-:W-:-:S05]  /*da50*/  FADD R39, R40, R39 ;  /* 0x0000002728277221 */ /* 0x000fca0000000000 */
[----:B------:R0:W-:Y:S04]  /*da60*/  STL [R1+0x298], R39 ;  /* 0x0002982701007387 */ /* 0x0001e80000100800 */
        /* <DEDUP_REMOVED lines=15> */
[----:B------:R-:W5:Y:S04]  /*db60*/  LDL.LU R51, [R1+0x2e4] ;  /* 0x0002e40001337983 */ /* 0x000f680000300800 */
[----:B------:R5:W-:Y:S04]  /*db70*/  STL [R1+0x2d8], R0 ;  /* 0x0002d80001007387 */ /* 0x000be80000100800 */
[----:B------:R-:W5:Y:S04]  /*db80*/  LDL.LU R50, [R1+0x2e8] ;  /* 0x0002e80001327983 */ /* 0x000f680000300800 */
[----:B------:R5:W-:Y:S04]  /*db90*/  STL [R1+0x2dc], R2 ;  /* 0x0002dc0201007387 */ /* 0x000be80000100800 */
[----:B------:R-:W5:Y:S04]  /*dba0*/  LDL.LU R49, [R1+0x2ec] ;  /* 0x0002ec0001317983 */ /* 0x000f680000300800 */
[----:B------:R5:W-:Y:S04]  /*dbb0*/  STL [R1+0x2e0], R3 ;  /* 0x0002e00301007387 */ /* 0x000be80000100800 */
[----:B------:R-:W5:Y:S04]  /*dbc0*/  LDL.LU R48, [R1+0x2f0] ;  /* 0x0002f00001307983 */ /* 0x000f680000300800 */
        /* <DEDUP_REMOVED lines=8> */
[----:B0-----:R-:W5:Y:S04]  /*dc50*/  LDL.LU R39, [R1+0x314] ;  /* 0x0003140001277983 */ /* 0x001f680000300800 */
[----:B-1----:R-:W5:Y:S04]  /*dc60*/  LDL.LU R38, [R1+0x318] ;  /* 0x0003180001267983 */ /* 0x002f680000300800 */
[----:B--2---:R-:W2:Y:S04]  /*dc70*/  LDL.LU R37, [R1+0x31c] ;  /* 0x00031c0001257983 */ /* 0x004ea80000300800 */
[----:B---3--:R-:W3:Y:S04]  /*dc80*/  LDL.LU R36, [R1+0x320] ;  /* 0x0003200001247983 */ /* 0x008ee80000300800 */
[----:B----4-:R-:W4:Y:S04]  /*dc90*/  LDL.LU R35, [R1+0x324] ;  /* 0x0003240001237983 */ /* 0x010f280000300800 */
[----:B-----5:R-:W5:Y:S04]  /*dca0*/  LDL.LU R34, [R1+0x328] ;  /* 0x0003280001227983 */ /* 0x020f680000300800 */
        /* <DEDUP_REMOVED lines=12> */
[----:B------:R-:W5:Y:S01]  /*dd70*/  LDL.LU R3, [R1+0x35c] ;  /* 0x00035c0001037983 */ /* 0x000f620000300800 */
[----:B------:R-:W-:Y:S01]  /*dd80*/  FADD R51, R59, R51 ;  /* 0x000000333b337221 */ /* 0x000fe20000000000 */
[----:B------:R-:W-:-:S04]  /*dd90*/  FADD R50, R60, R50 ;  /* 0x000000323c327221 */ /* 0x000fc80000000000 */
        /* <DEDUP_REMOVED lines=25> */
[----:B--2---:R-:W-:-:S03]  /*df30*/  FADD R37, R73, R37 ;  /* 0x0000002549257221 */ /* 0x004fc60000000000 */
[----:B------:R2:W-:Y:S01]  /*df40*/  STL [R1+0x318], R38 ;  /* 0x0003182601007387 */ /* 0x0005e20000100800 */
[----:B---3--:R-:W-:-:S03]  /*df50*/  FADD R36, R74, R36 ;  /* 0x000000244a247221 */ /* 0x008fc60000000000 */
[----:B------:R3:W-:Y:S01]  /*df60*/  STL [R1+0x31c], R37 ;  /* 0x00031c2501007387 */ /* 0x0007e20000100800 */
[----:B----4-:R-:W-:-:S03]  /*df70*/  FADD R35, R75, R35 ;  /* 0x000000234b237221 */ /* 0x010fc60000000000 */
[----:B------:R4:W-:Y:S01]  /*df80*/  STL [R1+0x320], R36 ;  /* 0x0003202401007387 */ /* 0x0009e20000100800 */
[----:B-----5:R-:W-:-:S03]  /*df90*/  FADD R34, R76, R34 ;  /* 0x000000224c227221 */ /* 0x020fc60000000000 */
        /* <DEDUP_REMOVED lines=24> */
[----:B0-----:R-:W5:Y:S01]  /*e120*/  LDL.LU R51, [R1+0x360] ;  /* 0x0003600001337983 */ /* 0x001f620000300800 */
[----:B------:R-:W-:-:S03]  /*e130*/  FADD R3, R89, R3 ;  /* 0x0000000359037221 */ /* 0x000fc60000000000 */
[----:B------:R0:W-:Y:S04]  /*e140*/  STL [R1+0x354], R0 ;  /* 0x0003540001007387 */ /* 0x0001e80000100800 */
[----:B-1----:R-:W5:Y:S04]  /*e150*/  LDL.LU R50, [R1+0x364] ;  /* 0x0003640001327983 */ /* 0x002f680000300800 */
        /* <DEDUP_REMOVED lines=181> */
[----:B------:R-:W-:Y:S01]  /*ecb0*/  FADD R2, R150, R2 ;  /* 0x0000000296027221 */ /* 0x000fe20000000000 */
[----:B------:R-:W-:-:S05]  /*ecc0*/  FADD R3, R3, R151 ;  /* 0x0000009703037221 */ /* 0x000fca0000000000 */
[----:B------:R0:W-:Y:S04]  /*ecd0*/  STL [R1+0x454], R3 ;  /* 0x0004540301007387 */ /* 0x0001e80000100800 */
[----:B------:R0:W-:Y:S04]  /*ece0*/  STL [R1+0x44c], R0 ;  /* 0x00044c0001007387 */ /* 0x0001e80000100800 */
[----:B------:R0:W-:Y:S02]  /*ecf0*/  STL [R1+0x450], R2 ;  /* 0x0004500201007387 */ /* 0x0001e40000100800 */
.L_x_33:
[----:B0-----:R-:W0:Y:S02]  /*ed00*/  LDC R0, c[0x0][0x28c] ;  /* 0x0000a300ff007b82 */ /* 0x001e240000000800 */
[----:B0-----:R-:W-:-:S13]  /*ed10*/  ISETP.GE.AND P1, PT, R0, 0x1, PT ;  /* 0x000000010000780c */ /* 0x001fda0003f26270 */
[----:B------:R-:W-:Y:S05]  /*ed20*/  @!P1 BRA `(.L_x_34) ;  /* 0x0000000000609947 */ /* 0x000fea0003800000 */
[----:B------:R-:W-:-:S06]  /*ed30*/  UISETP.NE.AND UP0, UPT, UR24, 0x3, UPT ;  /* 0x000000031800788c */ /* 0x000fcc000bf05270 */
[----:B------:R-:W-:-:S13]  /*ed40*/  PLOP3.LUT P1, PT, PT, PT, UP0, 0x80, 0x0 ;  /* 0x000000000000781c */ /* 0x000fda0003f2f008 */
[----:B------:R-:W-:Y:S05]  /*ed50*/  @!P1 BRA `(.L_x_35) ;  /* 0x0000000000049947 */ /* 0x000fea0003800000 */
[----:B------:R-:W-:Y:S01]  /*ed60*/  BPT.TRAP 0x1 ;  /* 0x000000040000795c */ /* 0x000fe20000300000 */
.L_x_35:
[----:B------:R-:W-:Y:S04]  /*ed70*/  BSSY B0, `(.L_x_36) ;  /* 0x000000f000007945 */ /* 0x000fe80003800000 */
[----:B------:R-:W-:Y:S05]  /*ed80*/  @!P0 BRA `(.L_x_37) ;  /* 0x0000000000348947 */ /* 0x000fea0003800000 */
[----:B------:R-:W4:Y:S01]  /*ed90*/  LDL R2, [R1+0x458] ;  /* 0x0004580001027983 */ /* 0x000f220000100800 */
[----:B------:R-:W-:-:S04]  /*eda0*/  UISETP.LT.AND UP0, UPT, UR9, 0x1, UPT ;  /* 0x000000010900788c */ /* 0x000fc8000bf01270 */
[----:B------:R-:W-:-:S04]  /*edb0*/  USEL UR8, UR9, 0x1, UP0 ;  /* 0x0000000109087887 */ /* 0x000fc80008000000 */
[----:B------:R-:W-:-:S04]  /*edc0*/  UIADD3 UR8, UR5, UR9, -UR8 ;  /* 0x0000000905087290 */ /* 0x000fc8000fffe808 */
[----:B------:R-:W-:-:S04]  /*edd0*/  USHF.R.U32.HI UR6, URZ, 0x1, UR8 ;  /* 0x000000013f067899 */ /* 0x000fc80008011608 */
[----:B------:R-:W-:-:S04]  /*ede0*/  UIMAD.WIDE.U32 UR6, UR6, -0x6db6db6d, URZ ;  /* 0x92492493060678a5 */ /* 0x000fc8000f8e003f */
[----:B------:R-:W-:-:S04]  /*edf0*/  USHF.R.U32.HI UR6, URZ, 0x2, UR7 ;  /* 0x000000023f067899 */ /* 0x000fc80008011607 */
[----:B------:R-:W-:-:S04]  /*ee00*/  UIMAD UR8, UR6, -0xe, UR8 ;  /* 0xfffffff2060878a4 */ /* 0x000fc8000f8e0208 */
[----:B------:R-:W-:-:S04]  /*ee10*/  ULEA UR8, UR8, UR11, 0x3 ;  /* 0x0000000b08087291 */ /* 0x000fc8000f8e183f */
[----:B------:R-:W-:-:S06]  /*ee20*/  UIADD3 UR8, UR8, 0x70, URZ ;  /* 0x0000007008087890 */ /* 0x000fcc000fffe03f */
[----:B------:R-:W-:-:S05]  /*ee30*/  IMAD.U32 R0, RZ, RZ, UR8 ;  /* 0x00000008ff007e24 */ /* 0x000fca000f8e00ff */
[----:B----4-:R-:W-:-:S04]  /*ee40*/  PRMT R0, R2, 0x654, R0 ;  /* 0x0000065402007816 */ /* 0x010fc80000000000 */
[----:B------:R0:W-:Y:S03]  /*ee50*/  SYNCS.ARRIVE.TRANS64.RED.A1T0 RZ, [R0+URZ], RZ ;  /* 0x000000ff00ff79a7 */ /* 0x0001e6000810043f */
.L_x_37:
[----:B------:R-:W-:Y:S05]  /*ee60*/  BSYNC B0 ;  /* 0x0000000000007941 */ /* 0x000fea0003800000 */
.L_x_36:
[----:B------:R-:W-:-:S06]  /*ee70*/  UISETP.GT.U32.AND UP0, UPT, UR13, 0x1, UPT ;  /* 0x000000010d00788c */ /* 0x000fcc000bf04070 */
[----:B------:R-:W-:-:S13]  /*ee80*/  PLOP3.LUT P1, PT, PT, PT, UP0, 0x80, 0x0 ;  /* 0x000000000000781c */ /* 0x000fda0003f2f008 */
[----:B------:R-:W-:Y:S05]  /*ee90*/  @P1 BRA `(.L_x_34) ;  /* 0x0000000000041947 */ /* 0x000fea0003800000 */
[----:B------:R-:W-:Y:S01]  /*eea0*/  BPT.TRAP 0x1 ;  /* 0x000000040000795c */ /* 0x000fe20000300000 */
.L_x_34:
[----:B------:R-:W4:Y:S01]  /*eeb0*/  LDL.LU R26, [R1+0x468] ;  /* 0x00046800011a7983 */ /* 0x000f220000300800 */
[----:B------:R-:W5:Y:S01]  /*eec0*/  LDC R3, c[0x0][0x288] ;  /* 0x0000a200ff037b82 */ /* 0x000f620000000800 */
[----:B------:R-:W0:Y:S01]  /*eed0*/  S2R R25, SR_TID.X ;  /* 0x0000000000197919 */ /* 0x000e220000002100 */
[----:B------:R-:W-:Y:S02]  /*eee0*/  UIADD3 UR11, UR9, UR5, URZ ;  /* 0x00000005090b7290 */ /* 0x000fe4000fffe03f */
[----:B------:R-:W-:Y:S01]  /*eef0*/  USHF.R.S32.HI UR12, URZ, 0x1f, UR10 ;  /* 0x0000001f3f0c7899 */ /* 0x000fe2000801140a */
[----:B------:R-:W2:Y:S01]  /*ef00*/  LDL.LU R24, [R1+0x464] ;  /* 0x0004640001187983 */ /* 0x000ea20000300800 */
[----:B------:R-:W-:Y:S01]  /*ef10*/  UISETP.GT.U32.AND UP0, UPT, UR11, 0xd, UPT ;  /* 0x0000000d0b00788c */ /* 0x000fe2000bf04070 */
[----:B------:R-:W-:Y:S01]  /*ef20*/  IMAD.MOV.U32 R39, RZ, RZ, -0x1 ;  /* 0xffffffffff277424 */ /* 0x000fe200078e00ff */
[----:B------:R-:W-:Y:S01]  /*ef30*/  ULDC UR6, c[0x0][0x284] ;  /* 0x0000a10000067ab9 */ /* 0x000fe20000000800 */
[----:B------:R-:W-:Y:S01]  /*ef40*/  ULDC.64 UR14, c[0x0][0x5d0] ;  /* 0x00017400000e7ab9 */ /* 0x000fe20000000a00 */
[----:B------:R-:W-:-:S02]  /*ef50*/  UISETP.LT.U32.AND UP0, UPT, UR9, 0xe, UP0 ;  /* 0x0000000e0900788c */ /* 0x000fc40008701070 */
[----:B------:R-:W-:Y:S02]  /*ef60*/  UIMAD UR5, UR12, UR14, URZ ;  /* 0x0000000e0c0572a4 */ /* 0x000fe4000f8e023f */
[----:B------:R-:W-:Y:S02]  /*ef70*/  UISETP.GE.U32.AND UP1, UPT, UR9, 0xe, UPT ;  /* 0x0000000e0900788c */ /* 0x000fe4000bf26070 */
[----:B------:R-:W-:Y:S02]  /*ef80*/  UIMAD UR8, UR10, UR15, UR5 ;  /* 0x0000000f0a0872a4 */ /* 0x000fe4000f8e0205 */
[----:B------:R-:W-:-:S04]  /*ef90*/  USEL UR5, URZ, 0x1, !UP0 ;  /* 0x000000013f057887 */ /* 0x000fc8000c000000 */
[----:B------:R-:W-:Y:S01]  /*efa0*/  ULOP3.LUT UR4, UR4, UR5, URZ, 0x3c, !UPT ;  /* 0x0000000504047292 */ /* 0x000fe2000f8e3c3f */
[C---:B0-----:R-:W-:Y:S01]  /*efb0*/  LOP3.LUT R2, R25.reuse, 0x3, RZ, 0xc0, !PT ;  /* 0x0000000319027812 */ /* 0x041fe200078ec0ff */
[----:B------:R-:W-:Y:S01]  /*efc0*/  IMAD.SHL.U32 R30, R25, 0x2, RZ ;  /* 0x00000002191e7824 */ /* 0x000fe200078e00ff */
[----:B------:R-:W-:-:S03]  /*efd0*/  SHF.R.U32.HI R32, RZ, 0x7, R25 ;  /* 0x00000007ff207819 */ /* 0x000fc60000011619 */
[----:B-----5:R-:W-:Y:S01]  /*efe0*/  IMAD R2, R2, -0x2, R3 ;  /* 0xfffffffe02027824 */ /* 0x020fe200078e0203 */
[----:B------:R-:W-:Y:S02]  /*eff0*/  LOP3.LUT R32, R32, 0x1, RZ, 0xc0, !PT ;  /* 0x0000000120207812 */ /* 0x000fe400078ec0ff */
[----:B------:R-:W-:-:S03]  /*f000*/  LOP3.LUT R30, R30, 0x6, RZ, 0xc0, !PT ;  /* 0x000000061e1e7812 */ /* 0x000fc600078ec0ff */
[----:B------:R-:W-:Y:S02]  /*f010*/  IMAD.SHL.U32 R33, R32, 0x40, RZ ;  /* 0x0000004020217824 */ /* 0x000fe400078e00ff */
[----:B----4-:R-:W-:-:S04]  /*f020*/  IMAD.WIDE R36, R26, 0x100, RZ ;  /* 0x000001001a247825 */ /* 0x010fc800078e02ff */
[----:B--2---:R-:W-:Y:S01]  /*f030*/  IMAD.SHL.U32 R0, R24, 0x100, RZ ;  /* 0x0000010018007824 */ /* 0x004fe200078e00ff */
[----:B------:R-:W-:Y:S01]  /*f040*/  PRMT R30, R30, 0x6540, R24 ;  /* 0x000065401e1e7816 */ /* 0x000fe20000000018 */
[----:B------:R-:W-:-:S03]  /*f050*/  IMAD.U32 R24, RZ, RZ, UR14 ;  /* 0x0000000eff187e24 */ /* 0x000fc6000f8e00ff */
[----:B------:R-:W-:Y:S01]  /*f060*/  ISETP.GE.AND P1, PT, R0, R3, PT ;  /* 0x000000030000720c */ /* 0x000fe20003f26270 */
[----:B------:R-:W-:Y:S01]  /*f070*/  IMAD.IADD R0, R2, 0x1, -R0 ;  /* 0x0000000102007824 */ /* 0x000fe200078e0a00 */
[----:B------:R-:W-:Y:S02]  /*f080*/  SHF.R.U32.HI R2, RZ, 0x2, R25 ;  /* 0x00000002ff027819 */ /* 0x000fe40000011619 */
[----:B------:R-:W-:Y:S02]  /*f090*/  LOP3.LUT R3, R25, 0x60, RZ, 0xc0, !PT ;  /* 0x0000006019037812 */ /* 0x000fe400078ec0ff */
[----:B------:R-:W-:Y:S02]  /*f0a0*/  LOP3.LUT R2, R2, 0x7, RZ, 0xc0, !PT ;  /* 0x0000000702027812 */ /* 0x000fe400078ec0ff */
[----:B------:R-:W-:Y:S02]  /*f0b0*/  SHF.R.U32.HI R3, RZ, 0x1, R3 ;  /* 0x00000001ff037819 */ /* 0x000fe40000011603 */
[----:B------:R-:W-:-:S02]  /*f0c0*/  LOP3.LUT R33, R33, 0x40, R2, 0xe2, !PT ;  /* 0x0000004021217812 */ /* 0x000fc400078ee202 */
[----:B------:R-:W-:Y:S02]  /*f0d0*/  IADD3 R2, RZ, -R3, -R2 ;  /* 0x80000003ff027210 */ /* 0x000fe40007ffe802 */
[----:B------:R-:W-:Y:S02]  /*f0e0*/  SHF.R.S32.HI R31, RZ, 0x1f, R30 ;  /* 0x0000001fff1f7819 */ /* 0x000fe4000001141e */
[----:B------:R-:W-:Y:S01]  /*f0f0*/  LOP3.LUT R33, R36, R33, R3, 0xfe, !PT ;  /* 0x0000002124217212 */ /* 0x000fe200078efe03 */
[----:B------:R-:W-:Y:S02]  /*f100*/  IMAD R32, R32, -0x40, R2 ;  /* 0xffffffc020207824 */ /* 0x000fe400078e0202 */
[----:B------:R-:W-:Y:S02]  /*f110*/  IMAD.SHL.U32 R2, R26, 0x100, RZ ;  /* 0x000001001a027824 */ /* 0x000fe400078e00ff */
[----:B------:R-:W-:-:S03]  /*f120*/  IMAD.WIDE.U32 R24, R24, UR10, R30 ;  /* 0x0000000a18187c25 */ /* 0x000fc6000f8e001e */
[C---:B------:R-:W-:Y:S01]  /*f130*/  IADD3 R32, -R2.reuse, UR6, R32 ;  /* 0x0000000602207c10 */ /* 0x040fe2000fffe120 */
[----:B------:R-:W-:Y:S01]  /*f140*/  VIADD R25, R25, UR8 ;  /* 0x0000000819197c36 */ /* 0x000fe20008000000 */
[----:B------:R-:W-:Y:S01]  /*f150*/  ISETP.GE.OR P1, PT, R2, UR6, P1 ;  /* 0x0000000602007c0c */ /* 0x000fe20008f26670 */
[----:B------:R-:W-:-:S04]  /*f160*/  USHF.R.U32.HI UR6, URZ, 0x1, UR11 ;  /* 0x000000013f067899 */ /* 0x000fc8000801160b */
[----:B------:R-:W-:-:S04]  /*f170*/  UIMAD.WIDE.U32 UR6, UR6, -0x6db6db6d, URZ ;  /* 0x92492493060678a5 */ /* 0x000fc8000f8e003f */
[----:B------:R-:W-:-:S04]  /*f180*/  USHF.R.U32.HI UR6, URZ, 0x2, UR7 ;  /* 0x000000023f067899 */ /* 0x000fc80008011607 */
[----:B------:R-:W-:Y:S02]  /*f190*/  UIMAD UR5, UR6, -0xe, UR11 ;  /* 0xfffffff2060578a4 */ /* 0x000fe4000f8e020b */
[----:B------:R-:W-:Y:S01]  /*f1a0*/  @UP1 ULOP3.LUT UR4, UR4, 0x1, UR6, 0x78, !UPT ;  /* 0x0000000104041892 */ /* 0x000fe2000f8e7806 */
[----:B------:R-:W-:Y:S11]  /*f1b0*/  @P1 BRA `(.L_x_38) ;  /* 0x0000012400bc1947 */ /* 0x000ff60003800000 */
[----:B------:R-:W0:Y:S01]  /*f1c0*/  LDC.64 R26, c[0x0][0x5c8] ;  /* 0x00017200ff1a7b82 */ /* 0x000e220000000a00 */
[----:B------:R-:W-:Y:S01]  /*f1d0*/  ULDC.64 UR6, c[0x0][0x5c0] ;  /* 0x0001700000067ab9 */ /* 0x000fe20000000a00 */
[----:B------:R-:W-:Y:S01]  /*f1e0*/  BSSY B0, `(.L_x_38) ;  /* 0x000126c000007945 */ /* 0x000fe20003800000 */
[-C--:B0-----:R-:W-:Y:S01]  /*f1f0*/  IMAD R2, R37, R26.reuse, RZ ;  /* 0x0000001a25027224 */ /* 0x081fe200078e02ff */
[----:B------:R-:W-:Y:S01]  /*f200*/  SHF.L.U64.HI R34, R26, 0x3, R27 ;  /* 0x000000031a227819 */ /* 0x000fe2000001021b */
[----:B------:R-:W-:-:S04]  /*f210*/  IMAD.WIDE.U32 R24, R33, R26, R24 ;  /* 0x0000001a21187225 */ /* 0x000fc800078e0018 */
[----:B------:R-:W-:Y:S01]  /*f220*/  IMAD R2, R33, R27, R2 ;  /* 0x0000001b21027224 */ /* 0x000fe200078e0202 */
[C---:B------:R-:W-:Y:S01]  /*f230*/  LEA R28, P2, R26.reuse, R24, 0x7 ;  /* 0x000000181a1c7211 */ /* 0x040fe200078438ff */
[----:B------:R-:W-:Y:S02]  /*f240*/  IMAD.SHL.U32 R35, R26, 0x8, RZ ;  /* 0x000000081a237824 */ /* 0x000fe400078e00ff */
[----:B------:R-:W-:Y:S01]  /*f250*/  IMAD.IADD R25, R25, 0x1, R2 ;  /* 0x0000000119197824 */ /* 0x000fe200078e0202 */
[C---:B------:R-:W-:Y:S02]  /*f260*/  IADD3 R2, P1, R24.reuse, UR6, RZ ;  /* 0x0000000618027c10 */ /* 0x040fe4000ff3e0ff */
[----:B------:R-:W-:Y:S02]  /*f270*/  IADD3 R24, P5, P6, R24, UR6, R35 ;  /* 0x0000000618187c10 */ /* 0x000fe4000febe023 */
[----:B------:R-:W-:Y:S02]  /*f280*/  LEA.HI.X R29, R26, R25, R27, 0x7, P2 ;  /* 0x000000191a1d7211 */ /* 0x000fe400010f3c1b */
[----:B------:R-:W-:-:S02]  /*f290*/  IADD3.X R3, R25, UR7, RZ, P1, !PT ;  /* 0x0000000719037c10 */ /* 0x000fc40008ffe4ff */
[--C-:B------:R-:W-:Y:S02]  /*f2a0*/  IADD3.X R25, R25, UR7, R34.reuse, P5, P6 ;  /* 0x0000000719197c10 */ /* 0x100fe4000afec422 */
[----:B------:R-:W-:Y:S02]  /*f2b0*/  FSETP.NEU.AND P5, PT, RZ, UR23, PT ;  /* 0x00000017ff007c0b */ /* 0x000fe4000bfad000 */
[C---:B------:R-:W-:Y:S02]  /*f2c0*/  IADD3 R26, P2, P3, R28.reuse, UR6, R35 ;  /* 0x000000061c1a7c10 */ /* 0x040fe4000fb5e023 */
[----:B------:R-:W-:Y:S02]  /*f2d0*/  IADD3 R28, P1, R28, UR6, RZ ;  /* 0x000000061c1c7c10 */ /* 0x000fe4000ff3e0ff */
[C---:B------:R-:W-:Y:S02]  /*f2e0*/  IADD3.X R27, R29.reuse, UR7, R34, P2, P3 ;  /* 0x000000071d1b7c10 */ /* 0x040fe400097e6422 */
[----:B------:R-:W-:-:S05]  /*f2f0*/  IADD3.X R29, R29, UR7, RZ, P1, !PT ;  /* 0x000000071d1d7c10 */ /* 0x000fca0008ffe4ff */
[----:B------:R-:W-:Y:S05]  /*f300*/  @!P5 BRA `(.L_x_39) ;  /* 0x000000d800fcd947 */ /* 0x000fea0003800000 */
[----:B------:R-:W-:Y:S01]  /*f310*/  ULDC.64 UR6, c[0x0][0x5b8] ;  /* 0x00016e0000067ab9 */ /* 0x000fe20000000a00 */
[----:B------:R-:W-:Y:S01]  /*f320*/  BSSY B1, `(.L_x_40) ;  /* 0x0000013000017945 */ /* 0x000fe20003800000 */
[----:B------:R-:W-:Y:S01]  /*f330*/  IMAD.U32 R34, RZ, RZ, UR6 ;  /* 0x00000006ff227e24 */ /* 0x000fe2000f8e00ff */
[----:B------:R-:W-:-:S03]  /*f340*/  UIMAD UR6, UR12, UR6, URZ ;  /* 0x000000060c0672a4 */ /* 0x000fc6000f8e023f */
[----:B------:R-:W-:Y:S01]  /*f350*/  IMAD.WIDE.U32 R30, R34, UR10, R30 ;  /* 0x0000000a221e7c25 */ /* 0x000fe2000f8e001e */
[----:B------:R-:W-:-:S03]  /*f360*/  UIMAD UR6, UR10, UR7, UR6 ;  /* 0x000000070a0672a4 */ /* 0x000fc6000f8e0206 */
[----:B------:R-:W-:Y:S01]  /*f370*/  IMAD.MOV.U32 R34, RZ, RZ, R30 ;  /* 0x000000ffff227224 */ /* 0x000fe200078e001e */
[----:B------:R-:W-:Y:S02]  /*f380*/  ULDC.64 UR10, c[0x0][0x5a8] ;  /* 0x00016a00000a7ab9 */ /* 0x000fe40000000a00 */
[----:B------:R-:W-:Y:S01]  /*f390*/  VIADD R35, R31, UR6 ;  /* 0x000000061f237c36 */ /* 0x000fe20008000000 */
[----:B------:R-:W-:Y:S02]  /*f3a0*/  ULDC.64 UR6, c[0x0][0x5b0] ;  /* 0x00016c0000067ab9 */ /* 0x000fe40000000a00 */
[----:B------:R-:W-:Y:S02]  /*f3b0*/  IMAD R38, R37, UR6, RZ ;  /* 0x0000000625267c24 */ /* 0x000fe4000f8e02ff */
[----:B------:R-:W-:-:S04]  /*f3c0*/  IMAD.WIDE.U32 R30, R33, UR6, R34 ;  /* 0x00000006211e7c25 */ /* 0x000fc8000f8e0022 */
[----:B------:R-:W-:Y:S01]  /*f3d0*/  IMAD R38, R33, UR7, R38 ;  /* 0x0000000721267c24 */ /* 0x000fe2000f8e0226 */
[----:B------:R-:W-:-:S04]  /*f3e0*/  IADD3 R30, P1, R30, UR10, RZ ;  /* 0x0000000a1e1e7c10 */ /* 0x000fc8000ff3e0ff */
[--C-:B------:R-:W-:Y:S02]  /*f3f0*/  IADD3.X R31, R31, UR11, R38.reuse, P1, !PT ;  /* 0x0000000b1f1f7c10 */ /* 0x100fe40008ffe426 */
[----:B------:R-:W-:Y:S02]  /*f400*/  ISETP.GE.AND P1, PT, R32, 0x1, PT ;  /* 0x000000012000780c */ /* 0x000fe40003f26270 */
[----:B------:R-:W-:Y:S02]  /*f410*/  PRMT R38, RZ, 0x7610, R38 ;  /* 0x00007610ff267816 */ /* 0x000fe40000000026 */
[----:B------:R-:W-:-:S13]  /*f420*/  ISETP.LT.OR P2, PT, R0, 0x1, !P1 ;  /* 0x000000010000780c */ /* 0x000fda0004f41670 */
[----:B------:R-:W-:Y:S05]  /*f430*/  @P2 BRA `(.L_x_41) ;  /* 0x0000000000042947 */ /* 0x000fea0003800000 */
[----:B------:R0:W5:Y:S02]  /*f440*/  LDG.E.U8 R38, desc[UR20][R30.64] ;  /* 0x000000141e267981 */ /* 0x000164000c1e1100 */
.L_x_41:
[----:B------:R-:W-:Y:S05]  /*f450*/  BSYNC B1 ;  /* 0x0000000000017941 */ /* 0x000fea0003800000 */
.L_x_40:
[----:B-----5:R-:W-:Y:S01]  /*f460*/  LOP3.LUT R38, R38, 0xff, RZ, 0xc0, !PT ;  /* 0x000000ff26267812 */ /* 0x020fe200078ec0ff */
[----:B------:R-:W-:Y:S03]  /*f470*/  BSSY B1, `(.L_x_42) ;  /* 0x000000b000017945 */ /* 0x000fe60003800000 */
[----:B------:R-:W-:-:S05]  /*f480*/  F2FP.F16.E5M2.UNPACK_B R38, R38 ;  /* 0x00000026ff26723e */ /* 0x000fca00020004ff */
[----:B------:R-:W-:-:S05]  /*f490*/  HADD2.F32 R38, -RZ, R38.H0_H0 ;  /* 0x20000026ff267230 */ /* 0x000fca0000004100 */
[----:B------:R-:W-:-:S04]  /*f4a0*/  FMUL R38, R38, UR23 ;  /* 0x0000001726267c20 */ /* 0x000fc80008400000 */
[----:B------:R-:W-:-:S05]  /*f4b0*/  FFMA R4, R4, UR22, R38 ;  /* 0x0000001604047c23 */ /* 0x000fca0008000026 */
[----:B------:R-:W-:-:S05]  /*f4c0*/  F2FP.SATFINITE.E5M2.F32.PACK_AB_MERGE_C R4, RZ, R4, RZ ;  /* 0x00000004ff04723e */ /* 0x000fca00048060ff */
[----:B------:R2:W-:Y:S01]  /*f4d0*/  @!P2 STG.E.U8 desc[UR20][R2.64], R4 ;  /* 0x000000040200a986 */ /* 0x0005e2000c101114 */
[----:B------:R-:W-:Y:S02]  /*f4e0*/  ISETP.LT.OR P2, PT, R0, 0x2, !P1 ;  /* 0x000000020000780c */ /* 0x000fe40004f41670 */
[----:B--2---:R-:W-:-:S11]  /*f4f0*/  PRMT R4, RZ, 0x7610, R4 ;  /* 0x00007610ff047816 */ /* 0x004fd60000000004 */
[----:B------:R-:W-:Y:S05]  /*f500*/  @P2 BRA `(.L_x_43) ;  /* 0x0000000000042947 */ /* 0x000fea0003800000 */
[----:B------:R2:W5:Y:S02]  /*f510*/  LDG.E.U8 R4, desc[UR20][R30.64+0x1] ;  /* 0x000001141e047981 */ /* 0x000564000c1e1100 */
.L_x_43:
[----:B------:R-:W-:Y:S05]  /*f520*/  BSYNC B1 ;  /* 0x0000000000017941 */ /* 0x000fea0003800000 */
.L_x_42:
        /* <DEDUP_REMOVED lines=8> */
[----:B------:R-:W-:-:S05]  /*f5b0*/  IADD3 R4, P2, R33, 0x8, RZ ;  /* 0x0000000821047810 */ /* 0x000fca0007f5e0ff */
[----:B----4-:R-:W-:-:S04]  /*f5c0*/  IMAD.X R5, RZ, RZ, R37, P2 ;  /* 0x000000ffff057224 */ /* 0x010fc800010e0625 */
[----:B------:R-:W-:-:S04]  /*f5d0*/  IMAD R5, R5, UR6, RZ ;  /* 0x0000000605057c24 */ /* 0x000fc8000f8e02ff */
[C---:B------:R-:W-:Y:S02]  /*f5e0*/  IMAD R38, R4.reuse, UR7, R5 ;  /* 0x0000000704267c24 */ /* 0x040fe4000f8e0205 */
[----:B------:R-:W-:-:S03]  /*f5f0*/  IMAD.WIDE.U32 R4, R4, UR6, R34 ;  /* 0x0000000604047c25 */ /* 0x000fc6000f8e0022 */
[----:B------:R-:W-:-:S04]  /*f600*/  IADD3 R4, P2, R4, UR10, RZ ;  /* 0x0000000a04047c10 */ /* 0x000fc8000ff5e0ff */
[--C-:B------:R-:W-:Y:S02]  /*f610*/  IADD3.X R5, R5, UR11, R38.reuse, P2, !PT ;  /* 0x0000000b05057c10 */ /* 0x100fe400097fe426 */
[----:B------:R-:W-:Y:S02]  /*f620*/  ISETP.GE.AND P2, PT, R32, 0x9, PT ;  /* 0x000000092000780c */ /* 0x000fe40003f46270 */
[----:B------:R-:W-:Y:S02]  /*f630*/  PRMT R38, RZ, 0x7610, R38 ;  /* 0x00007610ff267816 */ /* 0x000fe40000000026 */
[----:B------:R-:W-:-:S13]  /*f640*/  ISETP.LT.OR P3, PT, R0, 0x1, !P2 ;  /* 0x000000010000780c */ /* 0x000fda0005761670 */
[----:B------:R-:W-:Y:S05]  /*f650*/  @P3 BRA `(.L_x_45) ;  /* 0x0000000000043947 */ /* 0x000fea0003800000 */
[----:B------:R4:W5:Y:S02]  /*f660*/  LDG.E.U8 R38, desc[UR20][R4.64] ;  /* 0x0000001404267981 */ /* 0x000964000c1e1100 */
.L_x_45:
[----:B------:R-:W-:Y:S05]  /*f670*/  BSYNC B1 ;  /* 0x0000000000017941 */ /* 0x000fea0003800000 */
.L_x_44:
        /* <DEDUP_REMOVED lines=9> */
[----:B0-----:R-:W-:-:S11]  /*f710*/  PRMT R6, RZ, 0x7610, R6 ;  /* 0x00007610ff067816 */ /* 0x001fd60000000006 */
[----:B------:R-:W-:Y:S05]  /*f720*/  @P3 BRA `(.L_x_47) ;  /* 0x0000000000043947 */ /* 0x000fea0003800000 */
[----:B------:R0:W5:Y:S02]  /*f730*/  LDG.E.U8 R6, desc[UR20][R4.64+0x1] ;  /* 0x0000011404067981 */ /* 0x000164000c1e1100 */
.L_x_47:
[----:B------:R-:W-:Y:S05]  /*f740*/  BSYNC B1 ;  /* 0x0000000000017941 */ /* 0x000fea0003800000 */
.L_x_46:
[----:B-----5:R-:W-:Y:S01]  /*f750*/  LOP3.LUT R6, R6, 0xff, RZ, 0xc0, !PT ;  /* 0x000000ff06067812 */ /* 0x020fe200078ec0ff */
[----:B------:R-:W-:Y:S01]  /*f760*/  BSSY B1, `(.L_x_48) ;  /* 0x000000b000017945 */ /* 0x000fe20003800000 */
[----:B------:R-:W-:Y:S02]  /*f770*/  ISETP.LT.OR P5, PT, R0, 0x9, !P1 ;  /* 0x000000090000780c */ /* 0x000fe40004fa1670 */
[----:B------:R-:W-:-:S05]  /*f780*/  F2FP.F16.E5M2.UNPACK_B R6, R6 ;  /* 0x00000006ff06723e */ /* 0x000fca00020004ff */
[----:B------:R-:W-:-:S05]  /*f790*/  HADD2.F32 R6, -RZ, R6.H0_H0 ;  /* 0x20000006ff067230 */ /* 0x000fca0000004100 */
[----:B------:R-:W-:-:S04]  /*f7a0*/  FMUL R6, R6, UR23 ;  /* 0x0000001706067c20 */ /* 0x000fc80008400000 */
[--C-:B------:R-:W-:Y:S01]  /*f7b0*/  FFMA R7, R7, UR22, R6.reuse ;  /* 0x0000001607077c23 */ /* 0x100fe20008000006 */
[----:B------:R-:W-:-:S04]  /*f7c0*/  PRMT R6, RZ, 0x7610, R6 ;  /* 0x00007610ff067816 */ /* 0x000fc80000000006 */
[----:B------:R-:W-:-:S05]  /*f7d0*/  F2FP.SATFINITE.E5M2.F32.PACK_AB_MERGE_C R7, RZ, R7, RZ ;  /* 0x00000007ff07723e */ /* 0x000fca00048060ff */
[----:B------:R0:W-:Y:S01]  /*f7e0*/  @!P3 STG.E.U8 desc[UR20][R24.64+0x1], R7 ;  /* 0x000001071800b986 */ /* 0x0001e2000c101114 */
[----:B------:R-:W-:Y:S05]  /*f7f0*/  @P5 BRA `(.L_x_49) ;  /* 0x0000000000045947 */ /* 0x000fea0003800000 */
[----:B------:R0:W5:Y:S02]  /*f800*/  LDG.E.U8 R6, desc[UR20][R30.64+0x8] ;  /* 0x000008141e067981 */ /* 0x000164000c1e1100 */
.L_x_49:
[----:B------:R-:W-:Y:S05]  /*f810*/  BSYNC B1 ;  /* 0x0000000000017941 */ /* 0x000fea0003800000 */
.L_x_48:
        /* <DEDUP_REMOVED lines=12> */
.L_x_51:
[----:B------:R-:W-:Y:S05]  /*f8e0*/  BSYNC B1 ;  /* 0x0000000000017941 */ /* 0x000fea0003800000 */
.L_x_50:
        /* <DEDUP_REMOVED lines=12> */
.L_x_53:
[----:B------:R-:W-:Y:S05]  /*f9b0*/  BSYNC B1 ;  /* 0x0000000000017941 */ /* 0x000fea0003800000 */
.L_x_52:
        /* <DEDUP_REMOVED lines=12> */
.L_x_55:
[----:B------:R-:W-:Y:S05]  /*fa80*/  BSYNC B1 ;  /* 0x0000000000017941 */ /* 0x000fea0003800000 */
.L_x_54:
        /* <DEDUP_REMOVED lines=12> */
.L_x_57:
[----:B------:R-:W-:Y:S05]  /*fb50*/  BSYNC B1 ;  /* 0x0000000000017941 */ /* 0x000fea0003800000 */
.L_x_56:
        /* <DEDUP_REMOVED lines=12> */
.L_x_59:
[----:B------:R-:W-:Y:S05]  /*fc20*/  BSYNC B1 ;  /* 0x0000000000017941 */ /* 0x000fea0003800000 */
.L_x_58:
        /* <DEDUP_REMOVED lines=12> */
.L_x_61:
[----:B------:R-:W-:Y:S05]  /*fcf0*/  BSYNC B1 ;  /* 0x0000000000017941 */ /* 0x000fea0003800000 */
.L_x_60:
        /* <DEDUP_REMOVED lines=12> */
.L_x_63:
[----:B------:R-:W-:Y:S05]  /*fdc0*/  BSYNC B1 ;  /* 0x0000000000017941 */ /* 0x000fea0003800000 */
.L_x_62:
        /* <DEDUP_REMOVED lines=12> */
.L_x_65:
[----:B------:R-:W-:Y:S05]  /*fe90*/  BSYNC B1 ;  /* 0x0000000000017941 */ /* 0x000fea0003800000 */
.L_x_64:
        /* <DEDUP_REMOVED lines=12> */
.L_x_67:
[----:B------:R-:W-:Y:S05]  /*ff60*/  BSYNC B1 ;  /* 0x0000000000017941 */ /* 0x000fea0003800000 */
.L_x_66:
        /* <DEDUP_REMOVED lines=12> */
.L_x_69:
[----:B------:R-:W-:Y:S05]  /*10030*/  BSYNC B1 ;  /* 0x0000000000017941 */ /* 0x000fea0003800000 */
.L_x_68:
        /* <DEDUP_REMOVED lines=12> */
.L_x_71:
[----:B------:R-:W-:Y:S05]  /*10100*/  BSYNC B1 ;  /* 0x0000000000017941 */ /* 0x000fea0003800000 */
.L_x_70:
        /* <DEDUP_REMOVED lines=12> */
.L_x_73:
[----:B------:R-:W-:Y:S05]  /*101d0*/  BSYNC B1 ;  /* 0x0000000000017941 */ /* 0x000fea0003800000 */
.L_x_72:
        /* <DEDUP_REMOVED lines=12> */
.L_x_75:
[----:B------:R-:W-:Y:S05]  /*102a0*/  BSYNC B1 ;  /* 0x0000000000017941 */ /* 0x000fea0003800000 */
.L_x_74:
        /* <DEDUP_REMOVED lines=12> */
.L_x_77:
[----:B------:R-:W-:Y:S05]  /*10370*/  BSYNC B1 ;  /* 0x0000000000017941 */ /* 0x000fea0003800000 */
.L_x_76:
        /* <DEDUP_REMOVED lines=12> */
.L_x_79:
[----:B------:R-:W-:Y:S05]  /*10440*/  BSYNC B1 ;  /* 0x0000000000017941 */ /* 0x000fea0003800000 */
.L_x_78:
        /* <DEDUP_REMOVED lines=12> */
.L_x_81:
[----:B------:R-:W-:Y:S05]  /*10510*/  BSYNC B1 ;  /* 0x0000000000017941 */ /* 0x000fea0003800000 */
.L_x_80:
        /* <DEDUP_REMOVED lines=12> */
.L_x_83:
[----:B------:R-:W-:Y:S05]  /*105e0*/  BSYNC B1 ;  /* 0x0000000000017941 */ /* 0x000fea0003800000 */
.L_x_82:
        /* <DEDUP_REMOVED lines=12> */
.L_x_85:
[----:B------:R-:W-:Y:S05]  /*106b0*/  BSYNC B1 ;  /* 0x0000000000017941 */ /* 0x000fea0003800000 */
.L_x_84:
        /* <DEDUP_REMOVED lines=12> */
.L_x_87:
[----:B------:R-:W-:Y:S05]  /*10780*/  BSYNC B1 ;  /* 0x0000000000017941 */ /* 0x000fea0003800000 */
.L_x_86:
        /* <DEDUP_REMOVED lines=12> */
.L_x_89:
[----:B------:R-:W-:Y:S05]  /*10850*/  BSYNC B1 ;  /* 0x0000000000017941 */ /* 0x000fea0003800000 */
.L_x_88:
        /* <DEDUP_REMOVED lines=12> */
.L_x_91:
[----:B------:R-:W-:Y:S05]  /*10920*/  BSYNC B1 ;  /* 0x0000000000017941 */ /* 0x000fea0003800000 */
.L_x_90:
        /* <DEDUP_REMOVED lines=12> */
.L_x_93:
[----:B------:R-:W-:Y:S05]  /*109f0*/  BSYNC B1 ;  /* 0x0000000000017941 */ /* 0x000fea0003800000 */
.L_x_92:
        /* <DEDUP_REMOVED lines=12> */
.L_x_95:
[----:B------:R-:W-:Y:S05]  /*10ac0*/  BSYNC B1 ;  /* 0x0000000000017941 */ /* 0x000fea0003800000 */
.L_x_94:
        /* <DEDUP_REMOVED lines=12> */
.L_x_97:
[----:B------:R-:W-:Y:S05]  /*10b90*/  BSYNC B1 ;  /* 0x0000000000017941 */ /* 0x000fea0003800000 */
.L_x_96:
        /* <DEDUP_REMOVED lines=12> */
.L_x_99:
[----:B------:R-:W-:Y:S05]  /*10c60*/  BSYNC B1 ;  /* 0x0000000000017941 */ /* 0x000fea0003800000 */
.L_x_98:
        /* <DEDUP_REMOVED lines=12> */
.L_x_101:
[----:B------:R-:W-:Y:S05]  /*10d30*/  BSYNC B1 ;  /* 0x0000000000017941 */ /* 0x000fea0003800000 */
.L_x_100:
        /* <DEDUP_REMOVED lines=12> */
.L_x_103:
[----:B------:R-:W-:Y:S05]  /*10e00*/  BSYNC B1 ;  /* 0x0000000000017941 */ /* 0x000fea0003800000 */
.L_x_102:
        /* <DEDUP_REMOVED lines=12> */
.L_x_105:
[----:B------:R-:W-:Y:S05]  /*10ed0*/  BSYNC B1 ;  /* 0x0000000000017941 */ /* 0x000fea0003800000 */
.L_x_104:
        /* <DEDUP_REMOVED lines=12> */
.L_x_107:
[----:B------:R-:W-:Y:S05]  /*10fa0*/  BSYNC B1 ;  /* 0x0000000000017941 */ /* 0x000fea0003800000 */
.L_x_106:
        /* <DEDUP_REMOVED lines=12> */
.L_x_109:
[----:B------:R-:W-:Y:S05]  /*11070*/  BSYNC B1 ;  /* 0x0000000000017941 */ /* 0x000fea0003800000 */
.L_x_108:
        /* <DEDUP_REMOVED lines=12> */
.L_x_111:
[----:B------:R-:W-:Y:S05]  /*11140*/  BSYNC B1 ;  /* 0x0000000000017941 */ /* 0x000fea0003800000 */
.L_x_110:
        /* <DEDUP_REMOVED lines=12> */
.L_x_113:
[----:B------:R-:W-:Y:S05]  /*11210*/  BSYNC B1 ;  /* 0x0000000000017941 */ /* 0x000fea0003800000 */
.L_x_112:
        /* <DEDUP_REMOVED lines=12> */
.L_x_115:
[----:B------:R-:W-:Y:S05]  /*112e0*/  BSYNC B1 ;  /* 0x0000000000017941 */ /* 0x000fea0003800000 */
.L_x_114:
        /* <DEDUP_REMOVED lines=12> */
.L_x_117:
[----:B------:R-:W-:Y:S05]  /*113b0*/  BSYNC B1 ;  /* 0x0000000000017941 */ /* 0x000fea0003800000 */
.L_x_116:
        /* <DEDUP_REMOVED lines=12> */
.L_x_119:
[----:B------:R-:W-:Y:S05]  /*11480*/  BSYNC B1 ;  /* 0x0000000000017941 */ /* 0x000fea0003800000 */
.L_x_118:
        /* <DEDUP_REMOVED lines=12> */
.L_x_121:
[----:B------:R-:W-:Y:S05]  /*11550*/  BSYNC B1 ;  /* 0x0000000000017941 */ /* 0x000fea0003800000 */
.L_x_120:
        /* <DEDUP_REMOVED lines=12> */
.L_x_123:
[----:B------:R-:W-:Y:S05]  /*11620*/  BSYNC B1 ;  /* 0x0000000000017941 */ /* 0x000fea0003800000 */
.L_x_122:
[----:B-----5:R-:W-:Y:S01]  /*11630*/  LOP3.LUT R6, R6, 0xff, RZ, 0xc0, !PT ;  /* 0x000000ff06067812 */ /* 0x020fe200078ec0ff */
[----:B------:R-:W-:Y:S01]  /*11640*/  BSSY B1, `(.L_x_124) ;  /* 0x000000b000017945 */ /* 0x000fe20003800000 */
[----:B------:R-:W-:Y:S02]  /*11650*/  ISETP.LT.OR P5, PT, R0, 0x51, !P2 ;  /* 0x000000510000780c */ /* 0x000fe400057a1670 */
[----:B------:R-:W-:-:S05]  /*11660*/  F2FP.F16.E5M2.UNPACK_B R6, R6 ;  /* 0x00000006ff06723e */ /* 0x000fca00020004ff */
[----:B------:R-:W-:-:S05]  /*11670*/  HADD2.F32 R6, -RZ, R6.H0_H0 ;  /* 0x20000006ff067230 */ /* 0x000fca0000004100 */
[----:B------:R-:W-:-:S04]  /*11680*/  FMUL R6, R6, UR23 ;  /* 0x0000001706067c20 */ /* 0x000fc80008400000 */
[----:B------:R-:W-:-:S05]  /*11690*/  FFMA R6, R173, UR22, R6 ;  /* 0x00000016ad067c23 */ /* 0x000fca0008000006 */
[----:B0-----:R-:W-:Y:S02]  /*116a0*/  F2FP.SATFINITE.E5M2.F32.PACK_AB_MERGE_C R7, RZ, R6, RZ ;  /* 0x00000006ff07723e */ /* 0x001fe400048060ff */
[----:B------:R-:W-:-:S03]  /*116b0*/  PRMT R6, RZ, 0x7610, R6 ;  /* 0x00007610ff067816 */ /* 0x000fc60000000006 */
[----:B------:R0:W-:Y:S01]  /*116c0*/  @!P3 STG.E.U8 desc[UR20][R2.64+0x51], R7 ;  /* 0x000051070200b986 */ /* 0x0001e2000c101114 */
[----:B------:R-:W-:Y:S05]  /*116d0*/  @P5 BRA `(.L_x_125) ;  /* 0x0000000000045947 */ /* 0x000fea0003800000 */
[----:B------:R0:W5:Y:S02]  /*116e0*/  LDG.E.U8 R6, desc[UR20][R4.64+0x50] ;  /* 0x0000501404067981 */ /* 0x000164000c1e1100 */
.L_x_125:
[----:B------:R-:W-:Y:S05]  /*116f0*/  BSYNC B1 ;  /* 0x0000000000017941 */ /* 0x000fea0003800000 */
.L_x_124:
        /* <DEDUP_REMOVED lines=12> */
.L_x_127:
[----:B------:R-:W-:Y:S05]  /*117c0*/  BSYNC B1 ;  /* 0x0000000000017941 */ /* 0x000fea0003800000 */
.L_x_126:
        /* <DEDUP_REMOVED lines=12> */
.L_x_129:
[----:B------:R-:W-:Y:S05]  /*11890*/  BSYNC B1 ;  /* 0x0000000000017941 */ /* 0x000fea0003800000 */
.L_x_128:
[----:B-----5:R-:W-:Y:S01]  /*118a0*/  LOP3.LUT R6, R6, 0xff, RZ, 0xc0, !PT ;  /* 0x000000ff06067812 */ /* 0x020fe200078ec0ff */
[----:B------:R-:W-:Y:S01]  /*118b0*/  BSSY B1, `(.L_x_130) ;  /* 0x000000b000017945 */ /* 0x000fe20003800000 */
[----:B------:R-:W-:Y:S02]  /*118c0*/  ISETP.LT.OR P3, PT, R0, 0x5a, !P1 ;  /* 0x0000005a0000780c */ /* 0x000fe40004f61670 */
[----:B------:R-:W-:-:S05]  /*118d0*/  F2FP.F16.E5M2.UNPACK_B R6, R6 ;  /* 0x00000006ff06723e */ /* 0x000fca00020004ff */
[----:B------:R-:W-:-:S05]  /*118e0*/  HADD2.F32 R6, -RZ, R6.H0_H0 ;  /* 0x20000006ff067230 */ /* 0x000fca0000004100 */
[----:B0-----:R-:W-:Y:S01]  /*118f0*/  FMUL R7, R6, UR23 ;  /* 0x0000001706077c20 */ /* 0x001fe20008400000 */
[----:B------:R-:W-:-:S03]  /*11900*/  PRMT R6, RZ, 0x7610, R6 ;  /* 0x00007610ff067816 */ /* 0x000fc60000000006 */
[----:B------:R-:W-:-:S05]  /*11910*/  FFMA R7, R176, UR22, R7 ;  /* 0x00000016b0077c23 */ /* 0x000fca0008000007 */
[----:B------:R-:W-:-:S05]  /*11920*/  F2FP.SATFINITE.E5M2.F32.PACK_AB_MERGE_C R7, RZ, R7, RZ ;  /* 0x00000007ff07723e */ /* 0x000fca00048060ff */
[----:B------:R0:W-:Y:S01]  /*11930*/  @!P5 STG.E.U8 desc[UR20][R2.64+0x58], R7 ;  /* 0x000058070200d986 */ /* 0x0001e2000c101114 */
[----:B------:R-:W-:Y:S05]  /*11940*/  @P3 BRA `(.L_x_131) ;  /* 0x0000000000043947 */ /* 0x000fea0003800000 */
[----:B------:R0:W5:Y:S02]  /*11950*/  LDG.E.U8 R6, desc[UR20][R30.64+0x59] ;  /* 0x000059141e067981 */ /* 0x000164000c1e1100 */
.L_x_131:
[----:B------:R-:W-:Y:S05]  /*11960*/  BSYNC B1 ;  /* 0x0000000000017941 */ /* 0x000fea0003800000 */
.L_x_130:
        /* <DEDUP_REMOVED lines=12> */
.L_x_133:
[----:B------:R-:W-:Y:S05]  /*11a30*/  BSYNC B1 ;  /* 0x0000000000017941 */ /* 0x000fea0003800000 */
.L_x_132:
        /* <DEDUP_REMOVED lines=12> */
.L_x_135:
[----:B------:R-:W-:Y:S05]  /*11b00*/  BSYNC B1 ;  /* 0x0000000000017941 */ /* 0x000fea0003800000 */
.L_x_134:
        /* <DEDUP_REMOVED lines=12> */
.L_x_137:
[----:B------:R-:W-:Y:S05]  /*11bd0*/  BSYNC B1 ;  /* 0x0000000000017941 */ /* 0x000fea0003800000 */
.L_x_136:
        /* <DEDUP_REMOVED lines=12> */
.L_x_139:
[----:B------:R-:W-:Y:S05]  /*11ca0*/  BSYNC B1 ;  /* 0x0000000000017941 */ /* 0x000fea0003800000 */
.L_x_138:
        /* <DEDUP_REMOVED lines=12> */
.L_x_141:
[----:B------:R-:W-:Y:S05]  /*11d70*/  BSYNC B1 ;  /* 0x0000000000017941 */ /* 0x000fea0003800000 */
.L_x_140:
        /* <DEDUP_REMOVED lines=12> */
.L_x_143:
[----:B------:R-:W-:Y:S05]  /*11e40*/  BSYNC B1 ;  /* 0x0000000000017941 */ /* 0x000fea0003800000 */
.L_x_142:
        /* <DEDUP_REMOVED lines=12> */
.L_x_145:
[----:B------:R-:W-:Y:S05]  /*11f10*/  BSYNC B1 ;  /* 0x0000000000017941 */ /* 0x000fea0003800000 */
.L_x_144:
        /* <DEDUP_REMOVED lines=12> */
.L_x_147:
[----:B------:R-:W-:Y:S05]  /*11fe0*/  BSYNC B1 ;  /* 0x0000000000017941 */ /* 0x000fea0003800000 */
.L_x_146:
        /* <DEDUP_REMOVED lines=12> */
.L_x_149:
[----:B------:R-:W-:Y:S05]  /*120b0*/  BSYNC B1 ;  /* 0x0000000000017941 */ /* 0x000fea0003800000 */
.L_x_148:
        /* <DEDUP_REMOVED lines=12> */
.L_x_151:
[----:B------:R-:W-:Y:S05]  /*12180*/  BSYNC B1 ;  /* 0x0000000000017941 */ /* 0x000fea0003800000 */
.L_x_150:
        /* <DEDUP_REMOVED lines=12> */
.L_x_153:
[----:B------:R-:W-:Y:S05]  /*12250*/  BSYNC B1 ;  /* 0x0000000000017941 */ /* 0x000fea0003800000 */
.L_x_152:
        /* <DEDUP_REMOVED lines=12> */
.L_x_155:
[----:B------:R-:W-:Y:S05]  /*12320*/  BSYNC B1 ;  /* 0x0000000000017941 */ /* 0x000fea0003800000 */
.L_x_154:
        /* <DEDUP_REMOVED lines=12> */
.L_x_157:
[----:B------:R-:W-:Y:S05]  /*123f0*/  BSYNC B1 ;  /* 0x0000000000017941 */ /* 0x000fea0003800000 */
.L_x_156:
        /* <DEDUP_REMOVED lines=12> */
.L_x_159:
[----:B------:R-:W-:Y:S05]  /*124c0*/  BSYNC B1 ;  /* 0x0000000000017941 */ /* 0x000fea0003800000 */
.L_x_158:
        /* <DEDUP_REMOVED lines=12> */
.L_x_161:
[----:B------:R-:W-:Y:S05]  /*12590*/  BSYNC B1 ;  /* 0x0000000000017941 */ /* 0x000fea0003800000 */
.L_x_160:
        /* <DEDUP_REMOVED lines=12> */
.L_x_163:
[----:B------:R-:W-:Y:S05]  /*12660*/  BSYNC B1 ;  /* 0x0000000000017941 */ /* 0x000fea0003800000 */
.L_x_162:
        /* <DEDUP_REMOVED lines=12> */
.L_x_165:
[----:B------:R-:W-:Y:S05]  /*12730*/  BSYNC B1 ;  /* 0x0000000000017941 */ /* 0x000fea0003800000 */
.L_x_164:
        /* <DEDUP_REMOVED lines=12> */
.L_x_167:
[----:B------:R-:W-:Y:S05]  /*12800*/  BSYNC B1 ;  /* 0x0000000000017941 */ /* 0x000fea0003800000 */
.L_x_166:
        /* <DEDUP_REMOVED lines=12> */
.L_x_169:
[----:B------:R-:W-:Y:S05]  /*128d0*/  BSYNC B1 ;  /* 0x0000000000017941 */ /* 0x000fea0003800000 */
.L_x_168:
        /* <DEDUP_REMOVED lines=12> */
.L_x_171:
[----:B------:R-:W-:Y:S05]  /*129a0*/  BSYNC B1 ;  /* 0x0000000000017941 */ /* 0x000fea0003800000 */
.L_x_170:
        /* <DEDUP_REMOVED lines=12> */
.L_x_173:
[----:B------:R-:W-:Y:S05]  /*12a70*/  BSYNC B1 ;  /* 0x0000000000017941 */ /* 0x000fea0003800000 */
.L_x_172:
        /* <DEDUP_REMOVED lines=12> */
.L_x_175:
[----:B------:R-:W-:Y:S05]  /*12b40*/  BSYNC B1 ;  /* 0x0000000000017941 */ /* 0x000fea0003800000 */
.L_x_174:
        /* <DEDUP_REMOVED lines=12> */
.L_x_177:
[----:B------:R-:W-:Y:S05]  /*12c10*/  BSYNC B1 ;  /* 0x0000000000017941 */ /* 0x000fea0003800000 */
.L_x_176:
        /* <DEDUP_REMOVED lines=12> */
.L_x_179:
[----:B------:R-:W-:Y:S05]  /*12ce0*/  BSYNC B1 ;  /* 0x0000000000017941 */ /* 0x000fea0003800000 */
.L_x_178:
        /* <DEDUP_REMOVED lines=12> */
.L_x_181:
[----:B------:R-:W-:Y:S05]  /*12db0*/  BSYNC B1 ;  /* 0x0000000000017941 */ /* 0x000fea0003800000 */
.L_x_180:
        /* <DEDUP_REMOVED lines=12> */
.L_x_183:
[----:B------:R-:W-:Y:S05]  /*12e80*/  BSYNC B1 ;  /* 0x0000000000017941 */ /* 0x000fea0003800000 */
.L_x_182:
        /* <DEDUP_REMOVED lines=12> */
.L_x_185:
[----:B------:R-:W-:Y:S05]  /*12f50*/  BSYNC B1 ;  /* 0x0000000000017941 */ /* 0x000fea0003800000 */
.L_x_184:
        /* <DEDUP_REMOVED lines=12> */
.L_x_187:
[----:B------:R-:W-:Y:S05]  /*13020*/  BSYNC B1 ;  /* 0x0000000000017941 */ /* 0x000fea0003800000 */
.L_x_186:
        /* <DEDUP_REMOVED lines=12> */
.L_x_189:
[----:B------:R-:W-:Y:S05]  /*130f0*/  BSYNC B1 ;  /* 0x0000000000017941 */ /* 0x000fea0003800000 */
.L_x_188:
        /* <DEDUP_REMOVED lines=12> */
.L_x_191:
[----:B------:R-:W-:Y:S05]  /*131c0*/  BSYNC B1 ;  /* 0x0000000000017941 */ /* 0x000fea0003800000 */
.L_x_190:
        /* <DEDUP_REMOVED lines=12> */
.L_x_193:
[----:B------:R-:W-:Y:S05]  /*13290*/  BSYNC B1 ;  /* 0x0000000000017941 */ /* 0x000fea0003800000 */
.L_x_192:
        /* <DEDUP_REMOVED lines=12> */
.L_x_195:
[----:B------:R-:W-:Y:S05]  /*13360*/  BSYNC B1 ;  /* 0x0000000000017941 */ /* 0x000fea0003800000 */
.L_x_194:
        /* <DEDUP_REMOVED lines=12> */
.L_x_197:
[----:B------:R-:W-:Y:S05]  /*13430*/  BSYNC B1 ;  /* 0x0000000000017941 */ /* 0x000fea0003800000 */
.L_x_196:
        /* <DEDUP_REMOVED lines=12> */
.L_x_199:
[----:B------:R-:W-:Y:S05]  /*13500*/  BSYNC B1 ;  /* 0x0000000000017941 */ /* 0x000fea0003800000 */
.L_x_198:
        /* <DEDUP_REMOVED lines=12> */
.L_x_201:
[----:B------:R-:W-:Y:S05]  /*135d0*/  BSYNC B1 ;  /* 0x0000000000017941 */ /* 0x000fea0003800000 */
.L_x_200:
        /* <DEDUP_REMOVED lines=12> */
.L_x_203:
[----:B------:R-:W-:Y:S05]  /*136a0*/  BSYNC B1 ;  /* 0x0000000000017941 */ /* 0x000fea0003800000 */
.L_x_202:
        /* <DEDUP_REMOVED lines=12> */
.L_x_205:
[----:B------:R-:W-:Y:S05]  /*13770*/  BSYNC B1 ;  /* 0x0000000000017941 */ /* 0x000fea0003800000 */
.L_x_204:
        /* <DEDUP_REMOVED lines=12> */
.L_x_207:
[----:B------:R-:W-:Y:S05]  /*13840*/  BSYNC B1 ;  /* 0x0000000000017941 */ /* 0x000fea0003800000 */
.L_x_206:
        /* <DEDUP_REMOVED lines=12> */
.L_x_209:
[----:B------:R-:W-:Y:S05]  /*13910*/  BSYNC B1 ;  /* 0x0000000000017941 */ /* 0x000fea0003800000 */
.L_x_208:
        /* <DEDUP_REMOVED lines=12> */
.L_x_211:
[----:B------:R-:W-:Y:S05]  /*139e0*/  BSYNC B1 ;  /* 0x0000000000017941 */ /* 0x000fea0003800000 */
.L_x_210:
        /* <DEDUP_REMOVED lines=12> */
.L_x_213:
[----:B------:R-:W-:Y:S05]  /*13ab0*/  BSYNC B1 ;  /* 0x0000000000017941 */ /* 0x000fea0003800000 */
.L_x_212:
        /* <DEDUP_REMOVED lines=12> */
.L_x_215:
[----:B------:R-:W-:Y:S05]  /*13b80*/  BSYNC B1 ;  /* 0x0000000000017941 */ /* 0x000fea0003800000 */
.L_x_214:
        /* <DEDUP_REMOVED lines=12> */
.L_x_217:
[----:B------:R-:W-:Y:S05]  /*13c50*/  BSYNC B1 ;  /* 0x0000000000017941 */ /* 0x000fea0003800000 */
.L_x_216:
        /* <DEDUP_REMOVED lines=12> */
.L_x_219:
[----:B------:R-:W-:Y:S05]  /*13d20*/  BSYNC B1 ;  /* 0x0000000000017941 */ /* 0x000fea0003800000 */
.L_x_218:
        /* <DEDUP_REMOVED lines=12> */
.L_x_221:
[----:B------:R-:W-:Y:S05]  /*13df0*/  BSYNC B1 ;  /* 0x0000000000017941 */ /* 0x000fea0003800000 */
.L_x_220:
        /* <DEDUP_REMOVED lines=12> */
.L_x_223:
[----:B------:R-:W-:Y:S05]  /*13ec0*/  BSYNC B1 ;  /* 0x0000000000017941 */ /* 0x000fea0003800000 */
.L_x_222:
        /* <DEDUP_REMOVED lines=12> */
.L_x_225:
[----:B------:R-:W-:Y:S05]  /*13f90*/  BSYNC B1 ;  /* 0x0000000000017941 */ /* 0x000fea0003800000 */
.L_x_224:
        /* <DEDUP_REMOVED lines=12> */
.L_x_227:
[----:B------:R-:W-:Y:S05]  /*14060*/  BSYNC B1 ;  /* 0x0000000000017941 */ /* 0x000fea0003800000 */
.L_x_226:
        /* <DEDUP_REMOVED lines=12> */
.L_x_229:
[----:B------:R-:W-:Y:S05]  /*14130*/  BSYNC B1 ;  /* 0x0000000000017941 */ /* 0x000fea0003800000 */
.L_x_228:
        /* <DEDUP_REMOVED lines=12> */
.L_x_231:
[----:B------:R-:W-:Y:S05]  /*14200*/  BSYNC B1 ;  /* 0x0000000000017941 */ /* 0x000fea0003800000 */
.L_x_230:
        /* <DEDUP_REMOVED lines=12> */
.L_x_233:
[----:B------:R-:W-:Y:S05]  /*142d0*/  BSYNC B1 ;  /* 0x0000000000017941 */ /* 0x000fea0003800000 */
.L_x_232:
        /* <DEDUP_REMOVED lines=12> */
.L_x_235:
[----:B------:R-:W-:Y:S05]  /*143a0*/  BSYNC B1 ;  /* 0x0000000000017941 */ /* 0x000fea0003800000 */
.L_x_234:
        /* <DEDUP_REMOVED lines=12> */
.L_x_237:
[----:B------:R-:W-:Y:S05]  /*14470*/  BSYNC B1 ;  /* 0x0000000000017941 */ /* 0x000fea0003800000 */
.L_x_236:
        /* <DEDUP_REMOVED lines=12> */
.L_x_239:
[----:B------:R-:W-:Y:S05]  /*14540*/  BSYNC B1 ;  /* 0x0000000000017941 */ /* 0x000fea0003800000 */
.L_x_238:
        /* <DEDUP_REMOVED lines=12> */
.L_x_241:
[----:B------:R-:W-:Y:S05]  /*14610*/  BSYNC B1 ;  /* 0x0000000000017941 */ /* 0x000fea0003800000 */
.L_x_240:
        /* <DEDUP_REMOVED lines=12> */
.L_x_243:
[----:B------:R-:W-:Y:S05]  /*146e0*/  BSYNC B1 ;  /* 0x0000000000017941 */ /* 0x000fea0003800000 */
.L_x_242:
        /* <DEDUP_REMOVED lines=12> */
.L_x_245:
[----:B------:R-:W-:Y:S05]  /*147b0*/  BSYNC B1 ;  /* 0x0000000000017941 */ /* 0x000fea0003800000 */
.L_x_244:
        /* <DEDUP_REMOVED lines=12> */
.L_x_247:
[----:B------:R-:W-:Y:S05]  /*14880*/  BSYNC B1 ;  /* 0x0000000000017941 */ /* 0x000fea0003800000 */
.L_x_246:
        /* <DEDUP_REMOVED lines=12> */
.L_x_249:
[----:B------:R-:W-:Y:S05]  /*14950*/  BSYNC B1 ;  /* 0x0000000000017941 */ /* 0x000fea0003800000 */
.L_x_248:
        /* <DEDUP_REMOVED lines=12> */
.L_x_251:
[----:B------:R-:W-:Y:S05]  /*14a20*/  BSYNC B1 ;  /* 0x0000000000017941 */ /* 0x000fea0003800000 */
.L_x_250:
        /* <DEDUP_REMOVED lines=12> */
.L_x_253:
[----:B------:R-:W-:Y:S05]  /*14af0*/  BSYNC B1 ;  /* 0x0000000000017941 */ /* 0x000fea0003800000 */
.L_x_252:
[----:B0-----:R-:W2:Y:S01]  /*14b00*/  LDL.LU R7, [R1+0x200] ;  /* 0x0002000001077983 */ /* 0x001ea20000300800 */
[----:B-----5:R-:W-:Y:S01]  /*14b10*/  LOP3.LUT R6, R6, 0xff, RZ, 0xc0, !PT ;  /* 0x000000ff06067812 */ /* 0x020fe200078ec0ff */
[----:B------:R-:W-:Y:S01]  /*14b20*/  BSSY B1, `(.L_x_254) ;  /* 0x000000b000017945 */ /* 0x000fe20003800000 */
[----:B------:R-:W-:Y:S02]  /*14b30*/  ISETP.LT.OR P3, PT, R0, 0xd2, !P2 ;  /* 0x000000d20000780c */ /* 0x000fe40005761670 */
[----:B------:R-:W-:-:S05]  /*14b40*/  F2FP.F16.E5M2.UNPACK_B R6, R6 ;  /* 0x00000006ff06723e */ /* 0x000fca00020004ff */
[----:B------:R-:W-:-:S05]  /*14b50*/  HADD2.F32 R6, -RZ, R6.H0_H0 ;  /* 0x20000006ff067230 */ /* 0x000fca0000004100 */
[----:B------:R-:W-:-:S04]  /*14b60*/  FMUL R6, R6, UR23 ;  /* 0x0000001706067c20 */ /* 0x000fc80008400000 */
[----:B--2---:R-:W-:-:S05]  /*14b70*/  FFMA R6, R7, UR22, R6 ;  /* 0x0000001607067c23 */ /* 0x004fca0008000006 */
[----:B------:R-:W-:Y:S02]  /*14b80*/  F2FP.SATFINITE.E5M2.F32.PACK_AB_MERGE_C R7, RZ, R6, RZ ;  /* 0x00000006ff07723e */ /* 0x000fe400048060ff */
[----:B------:R-:W-:-:S03]  /*14b90*/  PRMT R6, RZ, 0x7610, R6 ;  /* 0x00007610ff067816 */ /* 0x000fc60000000006 */
[----:B------:R0:W-:Y:S01]  /*14ba0*/  @!P5 STG.E.U8 desc[UR20][R24.64+0xd0], R7 ;  /* 0x0000d0071800d986 */ /* 0x0001e2000c101114 */
[----:B------:R-:W-:Y:S05]  /*14bb0*/  @P3 BRA `(.L_x_255) ;  /* 0x0000000000043947 */ /* 0x000fea0003800000 */
[----:B------:R2:W5:Y:S02]  /*14bc0*/  LDG.E.U8 R6, desc[UR20][R4.64+0xd1] ;  /* 0x0000d11404067981 */ /* 0x000564000c1e1100 */
.L_x_255:
[----:B------:R-:W-:Y:S05]  /*14bd0*/  BSYNC B1 ;  /* 0x0000000000017941 */ /* 0x000fea0003800000 */
.L_x_254:
[----:B0-----:R-:W3:Y:S01]  /*14be0*/  LDL.LU R7, [R1+0x204] ;  /* 0x0002040001077983 */ /* 0x001ee20000300800 */
[----:B-----5:R-:W-:Y:S01]  /*14bf0*/  LOP3.LUT R6, R6, 0xff, RZ, 0xc0, !PT ;  /* 0x000000ff06067812 */ /* 0x020fe200078ec0ff */
[----:B------:R-:W-:Y:S01]  /*14c00*/  BSSY B1, `(.L_x_256) ;  /* 0x000000b000017945 */ /* 0x000fe20003800000 */
[----:B------:R-:W-:Y:S02]  /*14c10*/  ISETP.LT.OR P5, PT, R0, 0xd9, !P1 ;  /* 0x000000d90000780c */ /* 0x000fe40004fa1670 */
[----:B------:R-:W-:-:S05]  /*14c20*/  F2FP.F16.E5M2.UNPACK_B R6, R6 ;  /* 0x00000006ff06723e */ /* 0x000fca00020004ff */
[----:B------:R-:W-:-:S05]  /*14c30*/  HADD2.F32 R6, -RZ, R6.H0_H0 ;  /* 0x20000006ff067230 */ /* 0x000fca0000004100 */
[----:B------:R-:W-:-:S04]  /*14c40*/  FMUL R6, R6, UR23 ;  /* 0x0000001706067c20 */ /* 0x000fc80008400000 */
[----:B---3--:R-:W-:-:S05]  /*14c50*/  FFMA R6, R7, UR22, R6 ;  /* 0x0000001607067c23 */ /* 0x008fca0008000006 */
[----:B------:R-:W-:Y:S02]  /*14c60*/  F2FP.SATFINITE.E5M2.F32.PACK_AB_MERGE_C R7, RZ, R6, RZ ;  /* 0x00000006ff07723e */ /* 0x000fe400048060ff */
[----:B------:R-:W-:-:S03]  /*14c70*/  PRMT R6, RZ, 0x7610, R6 ;  /* 0x00007610ff067816 */ /* 0x000fc60000000006 */
[----:B------:R0:W-:Y:S01]  /*14c80*/  @!P3 STG.E.U8 desc[UR20][R24.64+0xd1], R7 ;  /* 0x0000d1071800b986 */ /* 0x0001e2000c101114 */
[----:B------:R-:W-:Y:S05]  /*14c90*/  @P5 BRA `(.L_x_257) ;  /* 0x0000000000045947 */ /* 0x000fea0003800000 */
[----:B------:R3:W5:Y:S02]  /*14ca0*/  LDG.E.U8 R6, desc[UR20][R30.64+0xd8] ;  /* 0x0000d8141e067981 */ /* 0x000764000c1e1100 */
.L_x_257:
[----:B------:R-:W-:Y:S05]  /*14cb0*/  BSYNC B1 ;  /* 0x0000000000017941 */ /* 0x000fea0003800000 */
.L_x_256:
        /* <DEDUP_REMOVED lines=13> */
.L_x_259:
[----:B------:R-:W-:Y:S05]  /*14d90*/  BSYNC B1 ;  /* 0x0000000000017941 */ /* 0x000fea0003800000 */
.L_x_258:
        /* <DEDUP_REMOVED lines=13> */
.L_x_261:
[----:B------:R-:W-:Y:S05]  /*14e70*/  BSYNC B1 ;  /* 0x0000000000017941 */ /* 0x000fea0003800000 */
.L_x_260:
        /* <DEDUP_REMOVED lines=13> */
.L_x_263:
[----:B------:R-:W-:Y:S05]  /*14f50*/  BSYNC B1 ;  /* 0x0000000000017941 */ /* 0x000fea0003800000 */
.L_x_262:
        /* <DEDUP_REMOVED lines=13> */
.L_x_265:
[----:B------:R-:W-:Y:S05]  /*15030*/  BSYNC B1 ;  /* 0x0000000000017941 */ /* 0x000fea0003800000 */
.L_x_264:
        /* <DEDUP_REMOVED lines=13> */
.L_x_267:
[----:B------:R-:W-:Y:S05]  /*15110*/  BSYNC B1 ;  /* 0x0000000000017941 */ /* 0x000fea0003800000 */
.L_x_266:
        /* <DEDUP_REMOVED lines=13> */
.L_x_269:
[----:B------:R-:W-:Y:S05]  /*151f0*/  BSYNC B1 ;  /* 0x0000000000017941 */ /* 0x000fea0003800000 */
.L_x_268:
        /* <DEDUP_REMOVED lines=13> */
.L_x_271:
[----:B------:R-:W-:Y:S05]  /*152d0*/  BSYNC B1 ;  /* 0x0000000000017941 */ /* 0x000fea0003800000 */
.L_x_270:
        /* <DEDUP_REMOVED lines=13> */
.L_x_273:
[----:B------:R-:W-:Y:S05]  /*153b0*/  BSYNC B1 ;  /* 0x0000000000017941 */ /* 0x000fea0003800000 */
.L_x_272:
        /* <DEDUP_REMOVED lines=13> */
.L_x_275:
[----:B------:R-:W-:Y:S05]  /*15490*/  BSYNC B1 ;  /* 0x0000000000017941 */ /* 0x000fea0003800000 */
.L_x_274:
        /* <DEDUP_REMOVED lines=13> */
.L_x_277:
[----:B------:R-:W-:Y:S05]  /*15570*/  BSYNC B1 ;  /* 0x0000000000017941 */ /* 0x000fea0003800000 */
.L_x_276:
        /* <DEDUP_REMOVED lines=13> */
.L_x_279:
[----:B------:R-:W-:Y:S05]  /*15650*/  BSYNC B1 ;  /* 0x0000000000017941 */ /* 0x000fea0003800000 */
.L_x_278:
        /* <DEDUP_REMOVED lines=13> */
.L_x_281:
[----:B------:R-:W-:Y:S05]  /*15730*/  BSYNC B1 ;  /* 0x0000000000017941 */ /* 0x000fea0003800000 */
.L_x_280:
        /* <DEDUP_REMOVED lines=13> */
.L_x_283:
[----:B------:R-:W-:Y:S05]  /*15810*/  BSYNC B1 ;  /* 0x0000000000017941 */ /* 0x000fea0003800000 */
.L_x_282:
        /* <DEDUP_REMOVED lines=13> */
.L_x_285:
[----:B------:R-:W-:Y:S05]  /*158f0*/  BSYNC B1 ;  /* 0x0000000000017941 */ /* 0x000fea0003800000 */
.L_x_284:
        /* <DEDUP_REMOVED lines=13> */
.L_x_287:
[----:B------:R-:W-:Y:S05]  /*159d0*/  BSYNC B1 ;  /* 0x0000000000017941 */ /* 0x000fea0003800000 */
.L_x_286:
        /* <DEDUP_REMOVED lines=13> */
.L_x_289:
[----:B------:R-:W-:Y:S05]  /*15ab0*/  BSYNC B1 ;  /* 0x0000000000017941 */ /* 0x000fea0003800000 */
.L_x_288:
        /* <DEDUP_REMOVED lines=13> */
.L_x_291:
[----:B------:R-:W-:Y:S05]  /*15b90*/  BSYNC B1 ;  /* 0x0000000000017941 */ /* 0x000fea0003800000 */
.L_x_290:
        /* <DEDUP_REMOVED lines=13> */
.L_x_293:
[----:B------:R-:W-:Y:S05]  /*15c70*/  BSYNC B1 ;  /* 0x0000000000017941 */ /* 0x000fea0003800000 */
.L_x_292:
[----:B0-----:R-:W2:Y:S01]  /*15c80*/  LDL.LU R3, [R1+0x250] ;  /* 0x0002500001037983 */ /* 0x001ea20000300800 */
[----:B-----5:R-:W-:Y:S01]  /*15c90*/  LOP3.LUT R6, R6, 0xff, RZ, 0xc0, !PT ;  /* 0x000000ff06067812 */ /* 0x020fe200078ec0ff */
[----:B------:R-:W-:Y:S01]  /*15ca0*/  BSSY B1, `(.L_x_294) ;  /* 0x000000b000017945 */ /* 0x000fe20003800000 */
[----:B------:R-:W-:Y:S02]  /*15cb0*/  ISETP.LT.OR P2, PT, R0, 0xfa, !P2 ;  /* 0x000000fa0000780c */ /* 0x000fe40005741670 */
[----:B------:R-:W-:Y:S02]  /*15cc0*/  F2FP.F16.E5M2.UNPACK_B R6, R6 ;  /* 0x00000006ff06723e */ /* 0x000fe400020004ff */
[----:B------:R-:W-:-:S03]  /*15cd0*/  PRMT R2, RZ, 0x7610, R2 ;  /* 0x00007610ff027816 */ /* 0x000fc60000000002 */
[----:B------:R-:W-:-:S05]  /*15ce0*/  HADD2.F32 R6, -RZ, R6.H0_H0 ;  /* 0x20000006ff067230 */ /* 0x000fca0000004100 */
[----:B------:R-:W-:-:S04]  /*15cf0*/  FMUL R6, R6, UR23 ;  /* 0x0000001706067c20 */ /* 0x000fc80008400000 */
[----:B--2---:R-:W-:-:S05]  /*15d00*/  FFMA R6, R3, UR22, R6 ;  /* 0x0000001603067c23 */ /* 0x004fca0008000006 */
[----:B------:R-:W-:-:S05]  /*15d10*/  F2FP.SATFINITE.E5M2.F32.PACK_AB_MERGE_C R3, RZ, R6, RZ ;  /* 0x00000006ff03723e */ /* 0x000fca00048060ff */
[----:B------:R0:W-:Y:S01]  /*15d20*/  @!P3 STG.E.U8 desc[UR20][R24.64+0xf8], R3 ;  /* 0x0000f8031800b986 */ /* 0x0001e2000c101114 */
[----:B------:R-:W-:Y:S05]  /*15d30*/  @P2 BRA `(.L_x_295) ;  /* 0x0000000000042947 */ /* 0x000fea0003800000 */
[----:B------:R2:W5:Y:S02]  /*15d40*/  LDG.E.U8 R2, desc[UR20][R4.64+0xf9] ;  /* 0x0000f91404027981 */ /* 0x000564000c1e1100 */
.L_x_295:
[----:B------:R-:W-:Y:S05]  /*15d50*/  BSYNC B1 ;  /* 0x0000000000017941 */ /* 0x000fea0003800000 */
.L_x_294:
[----:B------:R-:W2:Y:S01]  /*15d60*/  LDL.LU R7, [R1+0x254] ;  /* 0x0002540001077983 */ /* 0x000ea20000300800 */
[----:B-----5:R-:W-:Y:S01]  /*15d70*/  LOP3.LUT R2, R2, 0xff, RZ, 0xc0, !PT ;  /* 0x000000ff02027812 */ /* 0x020fe200078ec0ff */
[----:B------:R-:W-:Y:S01]  /*15d80*/  BSSY B1, `(.L_x_296) ;  /* 0x0000013000017945 */ /* 0x000fe20003800000 */
[----:B--234-:R-:W-:Y:S02]  /*15d90*/  IADD3 R5, P1, R33, 0x80, RZ ;  /* 0x0000008021057810 */ /* 0x01cfe40007f3e0ff */
[----:B------:R-:W-:-:S03]  /*15da0*/  F2FP.F16.E5M2.UNPACK_B R2, R2 ;  /* 0x00000002ff02723e */ /* 0x000fc600020004ff */
[----:B0-----:R-:W-:Y:S01]  /*15db0*/  IMAD.X R3, RZ, RZ, R37, P1 ;  /* 0x000000ffff037224 */ /* 0x001fe200008e0625 */
[----:B------:R-:W-:Y:S01]  /*15dc0*/  ISETP.GE.AND P1, PT, R32, 0x81, PT ;  /* 0x000000812000780c */ /* 0x000fe20003f26270 */
[----:B------:R-:W-:Y:S02]  /*15dd0*/  HADD2.F32 R2, -RZ, R2.H0_H0 ;  /* 0x20000002ff027230 */ /* 0x000fe40000004100 */
[----:B------:R-:W-:Y:S01]  /*15de0*/  IMAD R6, R3, UR6, RZ ;  /* 0x0000000603067c24 */ /* 0x000fe2000f8e02ff */
[----:B------:R-:W-:Y:S02]  /*15df0*/  ISETP.LT.OR P5, PT, R0, 0x1, !P1 ;  /* 0x000000010000780c */ /* 0x000fe40004fa1670 */
[----:B------:R-:W-:Y:S01]  /*15e00*/  FMUL R4, R2, UR23 ;  /* 0x0000001702047c20 */ /* 0x000fe20008400000 */
[----:B------:R-:W-:-:S04]  /*15e10*/  IMAD.WIDE.U32 R2, R5, UR6, R34 ;  /* 0x0000000605027c25 */ /* 0x000fc8000f8e0022 */
[----:B------:R-:W-:Y:S01]  /*15e20*/  IMAD R5, R5, UR7, R6 ;  /* 0x0000000705057c24 */ /* 0x000fe2000f8e0206 */
[----:B------:R-:W-:-:S04]  /*15e30*/  IADD3 R2, P3, R2, UR10, RZ ;  /* 0x0000000a02027c10 */ /* 0x000fc8000ff7e0ff */
[----:B------:R-:W-:Y:S01]  /*15e40*/  IADD3.X R3, R3, UR11, R5, P3, !PT ;  /* 0x0000000b03037c10 */ /* 0x000fe20009ffe405 */
[----:B------:R-:W-:-:S05]  /*15e50*/  FFMA R4, R7, UR22, R4 ;  /* 0x0000001607047c23 */ /* 0x000fca0008000004 */
[----:B------:R-:W-:Y:S02]  /*15e60*/  F2FP.SATFINITE.E5M2.F32.PACK_AB_MERGE_C R7, RZ, R4, RZ ;  /* 0x00000004ff07723e */ /* 0x000fe400048060ff */
[----:B------:R-:W-:-:S03]  /*15e70*/  PRMT R4, RZ, 0x7610, R4 ;  /* 0x00007610ff047816 */ /* 0x000fc60000000004 */
[----:B------:R0:W-:Y:S01]  /*15e80*/  @!P2 STG.E.U8 desc[UR20][R24.64+0xf9], R7 ;  /* 0x0000f9071800a986 */ /* 0x0001e2000c101114 */
[----:B------:R-:W-:Y:S05]  /*15e90*/  @P5 BRA `(.L_x_297) ;  /* 0x0000000000045947 */ /* 0x000fea0003800000 */
[----:B------:R2:W5:Y:S02]  /*15ea0*/  LDG.E.U8 R4, desc[UR20][R2.64] ;  /* 0x0000001402047981 */ /* 0x000564000c1e1100 */
.L_x_297:
[----:B------:R-:W-:Y:S05]  /*15eb0*/  BSYNC B1 ;  /* 0x0000000000017941 */ /* 0x000fea0003800000 */
.L_x_296:
[----:B------:R-:W3:Y:S01]  /*15ec0*/  LDL.LU R5, [R1+0x258] ;  /* 0x0002580001057983 */ /* 0x000ee20000300800 */
        /* <DEDUP_REMOVED lines=12> */
.L_x_299:
[----:B------:R-:W-:Y:S05]  /*15f90*/  BSYNC B1 ;  /* 0x0000000000017941 */ /* 0x000fea0003800000 */
.L_x_298:
[----:B---3--:R-:W3:Y:S01]  /*15fa0*/  LDL.LU R5, [R1+0x25c] ;  /* 0x00025c0001057983 */ /* 0x008ee20000300800 */
[----:B-----5:R-:W-:Y:S01]  /*15fb0*/  LOP3.LUT R4, R4, 0xff, RZ, 0xc0, !PT ;  /* 0x000000ff04047812 */ /* 0x020fe200078ec0ff */
[----:B------:R-:W-:Y:S01]  /*15fc0*/  BSSY B1, `(.L_x_300) ;  /* 0x0000013000017945 */ /* 0x000fe20003800000 */
[----:B------:R-:W-:Y:S02]  /*15fd0*/  IADD3 R33, P2, R33, 0x88, RZ ;  /* 0x0000008821217810 */ /* 0x000fe40007f5e0ff */
[----:B------:R-:W-:Y:S02]  /*15fe0*/  F2FP.F16.E5M2.UNPACK_B R4, R4 ;  /* 0x00000004ff04723e */ /* 0x000fe400020004ff */
[----:B------:R-:W-:Y:S01]  /*15ff0*/  PRMT R6, RZ, 0x7610, R6 ;  /* 0x00007610ff067816 */ /* 0x000fe20000000006 */
[----:B------:R-:W-:Y:S01]  /*16000*/  IMAD.X R36, RZ, RZ, R37, P2 ;  /* 0x000000ffff247224 */ /* 0x000fe200010e0625 */
[----:B------:R-:W-:Y:S01]  /*16010*/  ISETP.GE.AND P2, PT, R32, 0x89, PT ;  /* 0x000000892000780c */ /* 0x000fe20003f46270 */
[----:B------:R-:W-:-:S02]  /*16020*/  HADD2.F32 R4, -RZ, R4.H0_H0 ;  /* 0x20000004ff047230 */ /* 0x000fc40000004100 */
[----:B------:R-:W-:Y:S01]  /*16030*/  IMAD R36, R36, UR6, RZ ;  /* 0x0000000624247c24 */ /* 0x000fe2000f8e02ff */
[----:B------:R-:W-:Y:S01]  /*16040*/  ISETP.LT.OR P5, PT, R0, 0x1, !P2 ;  /* 0x000000010000780c */ /* 0x000fe200057a1670 */
[----:B------:R-:W-:-:S04]  /*16050*/  IMAD.WIDE.U32 R34, R33, UR6, R34 ;  /* 0x0000000621227c25 */ /* 0x000fc8000f8e0022 */
[----:B------:R-:W-:Y:S01]  /*16060*/  FMUL R4, R4, UR23 ;  /* 0x0000001704047c20 */ /* 0x000fe20008400000 */
[----:B------:R-:W-:-:S03]  /*16070*/  IMAD R33, R33, UR7, R36 ;  /* 0x0000000721217c24 */ /* 0x000fc6000f8e0224 */
[----:B---3--:R-:W-:Y:S01]  /*16080*/  FFMA R5, R5, UR22, R4 ;  /* 0x0000001605057c23 */ /* 0x008fe20008000004 */
[----:B------:R-:W-:-:S04]  /*16090*/  IADD3 R4, P6, R34, UR10, RZ ;  /* 0x0000000a22047c10 */ /* 0x000fc8000ffde0ff */
[----:B0-----:R-:W-:Y:S02]  /*160a0*/  F2FP.SATFINITE.E5M2.F32.PACK_AB_MERGE_C R7, RZ, R5, RZ ;  /* 0x00000005ff07723e */ /* 0x001fe400048060ff */
[----:B------:R-:W-:-:S03]  /*160b0*/  IADD3.X R5, R35, UR11, R33, P6, !PT ;  /* 0x0000000b23057c10 */ /* 0x000fc6000b7fe421 */
[----:B------:R0:W-:Y:S01]  /*160c0*/  @!P3 STG.E.U8 desc[UR20][R28.64+0x1], R7 ;  /* 0x000001071c00b986 */ /* 0x0001e2000c101114 */
[----:B------:R-:W-:Y:S05]  /*160d0*/  @P5 BRA `(.L_x_301) ;  /* 0x0000000000045947 */ /* 0x000fea0003800000 */
[----:B------:R3:W5:Y:S02]  /*160e0*/  LDG.E.U8 R6, desc[UR20][R4.64] ;  /* 0x0000001404067981 */ /* 0x000764000c1e1100 */
.L_x_301:
[----:B------:R-:W-:Y:S05]  /*160f0*/  BSYNC B1 ;  /* 0x0000000000017941 */ /* 0x000fea0003800000 */
.L_x_300:
        /* <DEDUP_REMOVED lines=13> */
.L_x_303:
[----:B------:R-:W-:Y:S05]  /*161d0*/  BSYNC B1 ;  /* 0x0000000000017941 */ /* 0x000fea0003800000 */
.L_x_302:
        /* <DEDUP_REMOVED lines=13> */
.L_x_305:
[----:B------:R-:W-:Y:S05]  /*162b0*/  BSYNC B1 ;  /* 0x0000000000017941 */ /* 0x000fea0003800000 */
.L_x_304:
        /* <DEDUP_REMOVED lines=13> */
.L_x_307:
[----:B------:R-:W-:Y:S05]  /*16390*/  BSYNC B1 ;  /* 0x0000000000017941 */ /* 0x000fea0003800000 */
.L_x_306:
        /* <DEDUP_REMOVED lines=13> */
.L_x_309:
[----:B------:R-:W-:Y:S05]  /*16470*/  BSYNC B1 ;  /* 0x0000000000017941 */ /* 0x000fea0003800000 */
.L_x_308:
        /* <DEDUP_REMOVED lines=13> */
.L_x_311:
[----:B------:R-:W-:Y:S05]  /*16550*/  BSYNC B1 ;  /* 0x0000000000017941 */ /* 0x000fea0003800000 */
.L_x_310:
        /* <DEDUP_REMOVED lines=13> */
.L_x_313:
[----:B------:R-:W-:Y:S05]  /*16630*/  BSYNC B1 ;  /* 0x0000000000017941 */ /* 0x000fea0003800000 */
.L_x_312:
        /* <DEDUP_REMOVED lines=13> */
.L_x_315:
[----:B------:R-:W-:Y:S05]  /*16710*/  BSYNC B1 ;  /* 0x0000000000017941 */ /* 0x000fea0003800000 */
.L_x_314:
        /* <DEDUP_REMOVED lines=13> */
.L_x_317:
[----:B------:R-:W-:Y:S05]  /*167f0*/  BSYNC B1 ;  /* 0x0000000000017941 */ /* 0x000fea0003800000 */
.L_x_316:
        /* <DEDUP_REMOVED lines=13> */
.L_x_319:
[----:B------:R-:W-:Y:S05]  /*168d0*/  BSYNC B1 ;  /* 0x0000000000017941 */ /* 0x000fea0003800000 */
.L_x_318:
        /* <DEDUP_REMOVED lines=13> */
.L_x_321:
[----:B------:R-:W-:Y:S05]  /*169b0*/  BSYNC B1 ;  /* 0x0000000000017941 */ /* 0x000fea0003800000 */
.L_x_320:
        /* <DEDUP_REMOVED lines=13> */
.L_x_323:
[----:B------:R-:W-:Y:S05]  /*16a90*/  BSYNC B1 ;  /* 0x0000000000017941 */ /* 0x000fea0003800000 */
.L_x_322:
        /* <DEDUP_REMOVED lines=13> */
.L_x_325:
[----:B------:R-:W-:Y:S05]  /*16b70*/  BSYNC B1 ;  /* 0x0000000000017941 */ /* 0x000fea0003800000 */
.L_x_324:
        /* <DEDUP_REMOVED lines=13> */
.L_x_327:
[----:B------:R-:W-:Y:S05]  /*16c50*/  BSYNC B1 ;  /* 0x0000000000017941 */ /* 0x000fea0003800000 */
.L_x_326:
        /* <DEDUP_REMOVED lines=13> */
.L_x_329:
[----:B------:R-:W-:Y:S05]  /*16d30*/  BSYNC B1 ;  /* 0x0000000000017941 */ /* 0x000fea0003800000 */
.L_x_328:
        /* <DEDUP_REMOVED lines=13> */
.L_x_331:
[----:B------:R-:W-:Y:S05]  /*16e10*/  BSYNC B1 ;  /* 0x0000000000017941 */ /* 0x000fea0003800000 */
.L_x_330:
        /* <DEDUP_REMOVED lines=13> */
.L_x_333:
[----:B------:R-:W-:Y:S05]  /*16ef0*/  BSYNC B1 ;  /* 0x0000000000017941 */ /* 0x000fea0003800000 */
.L_x_332:
        /* <DEDUP_REMOVED lines=13> */
.L_x_335:
[----:B------:R-:W-:Y:S05]  /*16fd0*/  BSYNC B1 ;  /* 0x0000000000017941 */ /* 0x000fea0003800000 */
.L_x_334:
        /* <DEDUP_REMOVED lines=13> */
.L_x_337:
[----:B------:R-:W-:Y:S05]  /*170b0*/  BSYNC B1 ;  /* 0x0000000000017941 */ /* 0x000fea0003800000 */
.L_x_336:
        /* <DEDUP_REMOVED lines=13> */
.L_x_339:
[----:B------:R-:W-:Y:S05]  /*17190*/  BSYNC B1 ;  /* 0x0000000000017941 */ /* 0x000fea0003800000 */
.L_x_338:
        /* <DEDUP_REMOVED lines=13> */
.L_x_341:
[----:B------:R-:W-:Y:S05]  /*17270*/  BSYNC B1 ;  /* 0x0000000000017941 */ /* 0x000fea0003800000 */
.L_x_340:
        /* <DEDUP_REMOVED lines=13> */
.L_x_343:
[----:B------:R-:W-:Y:S05]  /*17350*/  BSYNC B1 ;  /* 0x0000000000017941 */ /* 0x000fea0003800000 */
.L_x_342:
        /* <DEDUP_REMOVED lines=13> */
.L_x_345:
[----:B------:R-:W-:Y:S05]  /*17430*/  BSYNC B1 ;  /* 0x0000000000017941 */ /* 0x000fea0003800000 */
.L_x_344:
        /* <DEDUP_REMOVED lines=13> */
.L_x_347:
[----:B------:R-:W-:Y:S05]  /*17510*/  BSYNC B1 ;  /* 0x0000000000017941 */ /* 0x000fea0003800000 */
.L_x_346:
        /* <DEDUP_REMOVED lines=13> */
.L_x_349:
[----:B------:R-:W-:Y:S05]  /*175f0*/  BSYNC B1 ;  /* 0x0000000000017941 */ /* 0x000fea0003800000 */
.L_x_348:
        /* <DEDUP_REMOVED lines=13> */
.L_x_351:
[----:B------:R-:W-:Y:S05]  /*176d0*/  BSYNC B1 ;  /* 0x0000000000017941 */ /* 0x000fea0003800000 */
.L_x_350:
        /* <DEDUP_REMOVED lines=13> */
.L_x_353:
[----:B------:R-:W-:Y:S05]  /*177b0*/  BSYNC B1 ;  /* 0x0000000000017941 */ /* 0x000fea0003800000 */
.L_x_352:
        /* <DEDUP_REMOVED lines=13> */
.L_x_355:
[----:B------:R-:W-:Y:S05]  /*17890*/  BSYNC B1 ;  /* 0x0000000000017941 */ /* 0x000fea0003800000 */
.L_x_354:
        /* <DEDUP_REMOVED lines=13> */
.L_x_357:
[----:B------:R-:W-:Y:S05]  /*17970*/  BSYNC B1 ;  /* 0x0000000000017941 */ /* 0x000fea0003800000 */
.L_x_356:
        /* <DEDUP_REMOVED lines=13> */
.L_x_359:
[----:B------:R-:W-:Y:S05]  /*17a50*/  BSYNC B1 ;  /* 0x0000000000017941 */ /* 0x000fea0003800000 */
.L_x_358:
        /* <DEDUP_REMOVED lines=13> */
.L_x_361:
[----:B------:R-:W-:Y:S05]  /*17b30*/  BSYNC B1 ;  /* 0x0000000000017941 */ /* 0x000fea0003800000 */
.L_x_360:
        /* <DEDUP_REMOVED lines=13> */
.L_x_363:
[----:B------:R-:W-:Y:S05]  /*17c10*/  BSYNC B1 ;  /* 0x0000000000017941 */ /* 0x000fea0003800000 */
.L_x_362:
        /* <DEDUP_REMOVED lines=13> */
.L_x_365:
[----:B------:R-:W-:Y:S05]  /*17cf0*/  BSYNC B1 ;  /* 0x0000000000017941 */ /* 0x000fea0003800000 */
.L_x_364:
        /* <DEDUP_REMOVED lines=13> */
.L_x_367:
[----:B------:R-:W-:Y:S05]  /*17dd0*/  BSYNC B1 ;  /* 0x0000000000017941 */ /* 0x000fea0003800000 */
.L_x_366:
        /* <DEDUP_REMOVED lines=13> */
.L_x_369:
[----:B------:R-:W-:Y:S05]  /*17eb0*/  BSYNC B1 ;  /* 0x0000000000017941 */ /* 0x000fea0003800000 */
.L_x_368:
        /* <DEDUP_REMOVED lines=13> */
.L_x_371:
[----:B------:R-:W-:Y:S05]  /*17f90*/  BSYNC B1 ;  /* 0x0000000000017941 */ /* 0x000fea0003800000 */
.L_x_370:
        /* <DEDUP_REMOVED lines=13> */
.L_x_373:
[----:B------:R-:W-:Y:S05]  /*18070*/  BSYNC B1 ;  /* 0x0000000000017941 */ /* 0x000fea0003800000 */
.L_x_372:
        /* <DEDUP_REMOVED lines=13> */
.L_x_375:
[----:B------:R-:W-:Y:S05]  /*18150*/  BSYNC B1 ;  /* 0x0000000000017941 */ /* 0x000fea0003800000 */
.L_x_374:
        /* <DEDUP_REMOVED lines=13> */
.L_x_377:
[----:B------:R-:W-:Y:S05]  /*18230*/  BSYNC B1 ;  /* 0x0000000000017941 */ /* 0x000fea0003800000 */
.L_x_376:
        /* <DEDUP_REMOVED lines=13> */
.L_x_379:
[----:B------:R-:W-:Y:S05]  /*18310*/  BSYNC B1 ;  /* 0x0000000000017941 */ /* 0x000fea0003800000 */
.L_x_378:
        /* <DEDUP_REMOVED lines=13> */
.L_x_381:
[----:B------:R-:W-:Y:S05]  /*183f0*/  BSYNC B1 ;  /* 0x0000000000017941 */ /* 0x000fea0003800000 */
.L_x_380:
        /* <DEDUP_REMOVED lines=13> */
.L_x_383:
[----:B------:R-:W-:Y:S05]  /*184d0*/  BSYNC B1 ;  /* 0x0000000000017941 */ /* 0x000fea0003800000 */
.L_x_382:
        /* <DEDUP_REMOVED lines=13> */
.L_x_385:
[----:B------:R-:W-:Y:S05]  /*185b0*/  BSYNC B1 ;  /* 0x0000000000017941 */ /* 0x000fea0003800000 */
.L_x_384:
        /* <DEDUP_REMOVED lines=13> */
.L_x_387:
[----:B------:R-:W-:Y:S05]  /*18690*/  BSYNC B1 ;  /* 0x0000000000017941 */ /* 0x000fea0003800000 */
.L_x_386:
        /* <DEDUP_REMOVED lines=13> */
.L_x_389:
[----:B------:R-:W-:Y:S05]  /*18770*/  BSYNC B1 ;  /* 0x0000000000017941 */ /* 0x000fea0003800000 */
.L_x_388:
        /* <DEDUP_REMOVED lines=13> */
.L_x_391:
[----:B------:R-:W-:Y:S05]  /*18850*/  BSYNC B1 ;  /* 0x0000000000017941 */ /* 0x000fea0003800000 */
.L_x_390:
        /* <DEDUP_REMOVED lines=13> */
.L_x_393:
[----:B------:R-:W-:Y:S05]  /*18930*/  BSYNC B1 ;  /* 0x0000000000017941 */ /* 0x000fea0003800000 */
.L_x_392:
        /* <DEDUP_REMOVED lines=13> */
.L_x_395:
[----:B------:R-:W-:Y:S05]  /*18a10*/  BSYNC B1 ;  /* 0x0000000000017941 */ /* 0x000fea0003800000 */
.L_x_394:
        /* <DEDUP_REMOVED lines=13> */
.L_x_397:
[----:B------:R-:W-:Y:S05]  /*18af0*/  BSYNC B1 ;  /* 0x0000000000017941 */ /* 0x000fea0003800000 */
.L_x_396:
        /* <DEDUP_REMOVED lines=13> */
.L_x_399:
[----:B------:R-:W-:Y:S05]  /*18bd0*/  BSYNC B1 ;  /* 0x0000000000017941 */ /* 0x000fea0003800000 */
.L_x_398:
        /* <DEDUP_REMOVED lines=13> */
.L_x_401:
[----:B------:R-:W-:Y:S05]  /*18cb0*/  BSYNC B1 ;  /* 0x0000000000017941 */ /* 0x000fea0003800000 */
.L_x_400:
        /* <DEDUP_REMOVED lines=13> */
.L_x_403:
[----:B------:R-:W-:Y:S05]  /*18d90*/  BSYNC B1 ;  /* 0x0000000000017941 */ /* 0x000fea0003800000 */
.L_x_402:
        /* <DEDUP_REMOVED lines=13> */
.L_x_405:
[----:B------:R-:W-:Y:S05]  /*18e70*/  BSYNC B1 ;  /* 0x0000000000017941 */ /* 0x000fea0003800000 */
.L_x_404:
        /* <DEDUP_REMOVED lines=13> */
.L_x_407:
[----:B------:R-:W-:Y:S05]  /*18f50*/  BSYNC B1 ;  /* 0x0000000000017941 */ /* 0x000fea0003800000 */
.L_x_406:
        /* <DEDUP_REMOVED lines=13> */
.L_x_409:
[----:B------:R-:W-:Y:S05]  /*19030*/  BSYNC B1 ;  /* 0x0000000000017941 */ /* 0x000fea0003800000 */
.L_x_408:
        /* <DEDUP_REMOVED lines=13> */
.L_x_411:
[----:B------:R-:W-:Y:S05]  /*19110*/  BSYNC B1 ;  /* 0x0000000000017941 */ /* 0x000fea0003800000 */
.L_x_410:
        /* <DEDUP_REMOVED lines=13> */
.L_x_413:
[----:B------:R-:W-:Y:S05]  /*191f0*/  BSYNC B1 ;  /* 0x0000000000017941 */ /* 0x000fea0003800000 */
.L_x_412:
        /* <DEDUP_REMOVED lines=13> */
.L_x_415:
[----:B------:R-:W-:Y:S05]  /*192d0*/  BSYNC B1 ;  /* 0x0000000000017941 */ /* 0x000fea0003800000 */
.L_x_414:
        /* <DEDUP_REMOVED lines=13> */
.L_x_417:
[----:B------:R-:W-:Y:S05]  /*193b0*/  BSYNC B1 ;  /* 0x0000000000017941 */ /* 0x000fea0003800000 */
.L_x_416:
        /* <DEDUP_REMOVED lines=13> */
.L_x_419:
[----:B------:R-:W-:Y:S05]  /*19490*/  BSYNC B1 ;  /* 0x0000000000017941 */ /* 0x000fea0003800000 */
.L_x_418:
        /* <DEDUP_REMOVED lines=13> */
.L_x_421:
[----:B------:R-:W-:Y:S05]  /*19570*/  BSYNC B1 ;  /* 0x0000000000017941 */ /* 0x000fea0003800000 */
.L_x_420:
        /* <DEDUP_REMOVED lines=13> */
.L_x_423:
[----:B------:R-:W-:Y:S05]  /*19650*/  BSYNC B1 ;  /* 0x0000000000017941 */ /* 0x000fea0003800000 */
.L_x_422:
        /* <DEDUP_REMOVED lines=13> */
.L_x_425:
[----:B------:R-:W-:Y:S05]  /*19730*/  BSYNC B1 ;  /* 0x0000000000017941 */ /* 0x000fea0003800000 */
.L_x_424:
        /* <DEDUP_REMOVED lines=13> */
.L_x_427:
[----:B------:R-:W-:Y:S05]  /*19810*/  BSYNC B1 ;  /* 0x0000000000017941 */ /* 0x000fea0003800000 */
.L_x_426:
        /* <DEDUP_REMOVED lines=13> */
.L_x_429:
[----:B------:R-:W-:Y:S05]  /*198f0*/  BSYNC B1 ;  /* 0x0000000000017941 */ /* 0x000fea0003800000 */
.L_x_428:
        /* <DEDUP_REMOVED lines=13> */
.L_x_431:
[----:B------:R-:W-:Y:S05]  /*199d0*/  BSYNC B1 ;  /* 0x0000000000017941 */ /* 0x000fea0003800000 */
.L_x_430:
        /* <DEDUP_REMOVED lines=13> */
.L_x_433:
[----:B------:R-:W-:Y:S05]  /*19ab0*/  BSYNC B1 ;  /* 0x0000000000017941 */ /* 0x000fea0003800000 */
.L_x_432:
        /* <DEDUP_REMOVED lines=13> */
.L_x_435:
[----:B------:R-:W-:Y:S05]  /*19b90*/  BSYNC B1 ;  /* 0x0000000000017941 */ /* 0x000fea0003800000 */
.L_x_434:
        /* <DEDUP_REMOVED lines=13> */
.L_x_437:
[----:B------:R-:W-:Y:S05]  /*19c70*/  BSYNC B1 ;  /* 0x0000000000017941 */ /* 0x000fea0003800000 */
.L_x_436:
        /* <DEDUP_REMOVED lines=13> */
.L_x_439:
[----:B------:R-:W-:Y:S05]  /*19d50*/  BSYNC B1 ;  /* 0x0000000000017941 */ /* 0x000fea0003800000 */
.L_x_438:
        /* <DEDUP_REMOVED lines=13> */
.L_x_441:
[----:B------:R-:W-:Y:S05]  /*19e30*/  BSYNC B1 ;  /* 0x0000000000017941 */ /* 0x000fea0003800000 */
.L_x_440:
        /* <DEDUP_REMOVED lines=13> */
.L_x_443:
[----:B------:R-:W-:Y:S05]  /*19f10*/  BSYNC B1 ;  /* 0x0000000000017941 */ /* 0x000fea0003800000 */
.L_x_442:
        /* <DEDUP_REMOVED lines=13> */
.L_x_445:
[----:B------:R-:W-:Y:S05]  /*19ff0*/  BSYNC B1 ;  /* 0x0000000000017941 */ /* 0x000fea0003800000 */
.L_x_444:
        /* <DEDUP_REMOVED lines=13> */
.L_x_447:
[----:B------:R-:W-:Y:S05]  /*1a0d0*/  BSYNC B1 ;  /* 0x0000000000017941 */ /* 0x000fea0003800000 */
.L_x_446:
        /* <DEDUP_REMOVED lines=13> */
.L_x_449:
[----:B------:R-:W-:Y:S05]  /*1a1b0*/  BSYNC B1 ;  /* 0x0000000000017941 */ /* 0x000fea0003800000 */
.L_x_448:
        /* <DEDUP_REMOVED lines=13> */
.L_x_451:
[----:B------:R-:W-:Y:S05]  /*1a290*/  BSYNC B1 ;  /* 0x0000000000017941 */ /* 0x000fea0003800000 */
.L_x_450:
        /* <DEDUP_REMOVED lines=13> */
.L_x_453:
[----:B------:R-:W-:Y:S05]  /*1a370*/  BSYNC B1 ;  /* 0x0000000000017941 */ /* 0x000fea0003800000 */
.L_x_452:
        /* <DEDUP_REMOVED lines=13> */
.L_x_455:
[----:B------:R-:W-:Y:S05]  /*1a450*/  BSYNC B1 ;  /* 0x0000000000017941 */ /* 0x000fea0003800000 */
.L_x_454:
        /* <DEDUP_REMOVED lines=13> */
.L_x_457:
[----:B------:R-:W-:Y:S05]  /*1a530*/  BSYNC B1 ;  /* 0x0000000000017941 */ /* 0x000fea0003800000 */
.L_x_456:
        /* <DEDUP_REMOVED lines=13> */
.L_x_459:
[----:B------:R-:W-:Y:S05]  /*1a610*/  BSYNC B1 ;  /* 0x0000000000017941 */ /* 0x000fea0003800000 */
.L_x_458:
        /* <DEDUP_REMOVED lines=13> */
.L_x_461:
[----:B------:R-:W-:Y:S05]  /*1a6f0*/  BSYNC B1 ;  /* 0x0000000000017941 */ /* 0x000fea0003800000 */
.L_x_460:
        /* <DEDUP_REMOVED lines=13> */
.L_x_463:
[----:B------:R-:W-:Y:S05]  /*1a7d0*/  BSYNC B1 ;  /* 0x0000000000017941 */ /* 0x000fea0003800000 */
.L_x_462:
        /* <DEDUP_REMOVED lines=13> */
.L_x_465:
[----:B------:R-:W-:Y:S05]  /*1a8b0*/  BSYNC B1 ;  /* 0x0000000000017941 */ /* 0x000fea0003800000 */
.L_x_464:
        /* <DEDUP_REMOVED lines=13> */
.L_x_467:
[----:B------:R-:W-:Y:S05]  /*1a990*/  BSYNC B1 ;  /* 0x0000000000017941 */ /* 0x000fea0003800000 */
.L_x_466:
        /* <DEDUP_REMOVED lines=13> */
.L_x_469:
[----:B------:R-:W-:Y:S05]  /*1aa70*/  BSYNC B1 ;  /* 0x0000000000017941 */ /* 0x000fea0003800000 */
.L_x_468:
        /* <DEDUP_REMOVED lines=13> */
.L_x_471:
[----:B------:R-:W-:Y:S05]  /*1ab50*/  BSYNC B1 ;  /* 0x0000000000017941 */ /* 0x000fea0003800000 */
.L_x_470:
        /* <DEDUP_REMOVED lines=13> */
.L_x_473:
[----:B------:R-:W-:Y:S05]  /*1ac30*/  BSYNC B1 ;  /* 0x0000000000017941 */ /* 0x000fea0003800000 */
.L_x_472:
        /* <DEDUP_REMOVED lines=13> */
.L_x_475:
[----:B------:R-:W-:Y:S05]  /*1ad10*/  BSYNC B1 ;  /* 0x0000000000017941 */ /* 0x000fea0003800000 */
.L_x_474:
        /* <DEDUP_REMOVED lines=13> */
.L_x_477:
[----:B------:R-:W-:Y:S05]  /*1adf0*/  BSYNC B1 ;  /* 0x0000000000017941 */ /* 0x000fea0003800000 */
.L_x_476:
        /* <DEDUP_REMOVED lines=13> */
.L_x_479:
[----:B------:R-:W-:Y:S05]  /*1aed0*/  BSYNC B1 ;  /* 0x0000000000017941 */ /* 0x000fea0003800000 */
.L_x_478:
        /* <DEDUP_REMOVED lines=13> */
.L_x_481:
[----:B------:R-:W-:Y:S05]  /*1afb0*/  BSYNC B1 ;  /* 0x0000000000017941 */ /* 0x000fea0003800000 */
.L_x_480:
        /* <DEDUP_REMOVED lines=13> */
.L_x_483:
[----:B------:R-:W-:Y:S05]  /*1b090*/  BSYNC B1 ;  /* 0x0000000000017941 */ /* 0x000fea0003800000 */
.L_x_482:
        /* <DEDUP_REMOVED lines=13> */
.L_x_485:
[----:B------:R-:W-:Y:S05]  /*1b170*/  BSYNC B1 ;  /* 0x0000000000017941 */ /* 0x000fea0003800000 */
.L_x_484:
        /* <DEDUP_REMOVED lines=13> */
.L_x_487:
[----:B------:R-:W-:Y:S05]  /*1b250*/  BSYNC B1 ;  /* 0x0000000000017941 */ /* 0x000fea0003800000 */
.L_x_486:
        /* <DEDUP_REMOVED lines=13> */
.L_x_489:
[----:B------:R-:W-:Y:S05]  /*1b330*/  BSYNC B1 ;  /* 0x0000000000017941 */ /* 0x000fea0003800000 */
.L_x_488:
        /* <DEDUP_REMOVED lines=13> */
.L_x_491:
[----:B------:R-:W-:Y:S05]  /*1b410*/  BSYNC B1 ;  /* 0x0000000000017941 */ /* 0x000fea0003800000 */
.L_x_490:
        /* <DEDUP_REMOVED lines=13> */
.L_x_493:
[----:B------:R-:W-:Y:S05]  /*1b4f0*/  BSYNC B1 ;  /* 0x0000000000017941 */ /* 0x000fea0003800000 */
.L_x_492:
        /* <DEDUP_REMOVED lines=13> */
.L_x_495:
[----:B------:R-:W-:Y:S05]  /*1b5d0*/  BSYNC B1 ;  /* 0x0000000000017941 */ /* 0x000fea0003800000 */
.L_x_494:
        /* <DEDUP_REMOVED lines=13> */
.L_x_497:
[----:B------:R-:W-:Y:S05]  /*1b6b0*/  BSYNC B1 ;  /* 0x0000000000017941 */ /* 0x000fea0003800000 */
.L_x_496:
        /* <DEDUP_REMOVED lines=13> */
.L_x_499:
[----:B------:R-:W-:Y:S05]  /*1b790*/  BSYNC B1 ;  /* 0x0000000000017941 */ /* 0x000fea0003800000 */
.L_x_498:
        /* <DEDUP_REMOVED lines=13> */
.L_x_501:
[----:B------:R-:W-:Y:S05]  /*1b870*/  BSYNC B1 ;  /* 0x0000000000017941 */ /* 0x000fea0003800000 */
.L_x_500:
        /* <DEDUP_REMOVED lines=13> */
.L_x_503:
[----:B------:R-:W-:Y:S05]  /*1b950*/  BSYNC B1 ;  /* 0x0000000000017941 */ /* 0x000fea0003800000 */
.L_x_502:
        /* <DEDUP_REMOVED lines=13> */
.L_x_505:
[----:B------:R-:W-:Y:S05]  /*1ba30*/  BSYNC B1 ;  /* 0x0000000000017941 */ /* 0x000fea0003800000 */
.L_x_504:
        /* <DEDUP_REMOVED lines=13> */
.L_x_507:
[----:B------:R-:W-:Y:S05]  /*1bb10*/  BSYNC B1 ;  /* 0x0000000000017941 */ /* 0x000fea0003800000 */
.L_x_506:
        /* <DEDUP_REMOVED lines=13> */
.L_x_509:
[----:B------:R-:W-:Y:S05]  /*1bbf0*/  BSYNC B1 ;  /* 0x0000000000017941 */ /* 0x000fea0003800000 */
.L_x_508:
        /* <DEDUP_REMOVED lines=13> */
.L_x_511:
[----:B------:R-:W-:Y:S05]  /*1bcd0*/  BSYNC B1 ;  /* 0x0000000000017941 */ /* 0x000fea0003800000 */
.L_x_510:
        /* <DEDUP_REMOVED lines=13> */
.L_x_513:
[----:B------:R-:W-:Y:S05]  /*1bdb0*/  BSYNC B1 ;  /* 0x0000000000017941 */ /* 0x000fea0003800000 */
.L_x_512:
        /* <DEDUP_REMOVED lines=13> */
.L_x_515:
[----:B------:R-:W-:Y:S05]  /*1be90*/  BSYNC B1 ;  /* 0x0000000000017941 */ /* 0x000fea0003800000 */
.L_x_514:
        /* <DEDUP_REMOVED lines=13> */
.L_x_517:
[----:B------:R-:W-:Y:S05]  /*1bf70*/  BSYNC B1 ;  /* 0x0000000000017941 */ /* 0x000fea0003800000 */
.L_x_516:
        /* <DEDUP_REMOVED lines=13> */
.L_x_519:
[----:B------:R-:W-:Y:S05]  /*1c050*/  BSYNC B1 ;  /* 0x0000000000017941 */ /* 0x000fea0003800000 */
.L_x_518:
        /* <DEDUP_REMOVED lines=13> */
.L_x_521:
[----:B------:R-:W-:Y:S05]  /*1c130*/  BSYNC B1 ;  /* 0x0000000000017941 */ /* 0x000fea0003800000 */
.L_x_520:
        /* <DEDUP_REMOVED lines=13> */
.L_x_523:
[----:B------:R-:W-:Y:S05]  /*1c210*/  BSYNC B1 ;  /* 0x0000000000017941 */ /* 0x000fea0003800000 */
.L_x_522:
        /* <DEDUP_REMOVED lines=13> */
.L_x_525:
[----:B------:R-:W-:Y:S05]  /*1c2f0*/  BSYNC B1 ;  /* 0x0000000000017941 */ /* 0x000fea0003800000 */
.L_x_524:
        /* <DEDUP_REMOVED lines=13> */
.L_x_527:
[----:B------:R-:W-:Y:S05]  /*1c3d0*/  BSYNC B1 ;  /* 0x0000000000017941 */ /* 0x000fea0003800000 */
.L_x_526:
        /* <DEDUP_REMOVED lines=13> */
.L_x_529:
[----:B------:R-:W-:Y:S05]  /*1c4b0*/  BSYNC B1 ;  /* 0x0000000000017941 */ /* 0x000fea0003800000 */
.L_x_528:
        /* <DEDUP_REMOVED lines=13> */
.L_x_531:
[----:B------:R-:W-:Y:S05]  /*1c590*/  BSYNC B1 ;  /* 0x0000000000017941 */ /* 0x000fea0003800000 */
.L_x_530:
        /* <DEDUP_REMOVED lines=13> */
.L_x_533:
[----:B------:R-:W-:Y:S05]  /*1c670*/  BSYNC B1 ;  /* 0x0000000000017941 */ /* 0x000fea0003800000 */
.L_x_532:
        /* <DEDUP_REMOVED lines=13> */
.L_x_535:
[----:B------:R-:W-:Y:S05]  /*1c750*/  BSYNC B1 ;  /* 0x0000000000017941 */ /* 0x000fea0003800000 */
.L_x_534:
        /* <DEDUP_REMOVED lines=13> */
.L_x_537:
[----:B------:R-:W-:Y:S05]  /*1c830*/  BSYNC B1 ;  /* 0x0000000000017941 */ /* 0x000fea0003800000 */
.L_x_536:
        /* <DEDUP_REMOVED lines=13> */
.L_x_539:
[----:B------:R-:W-:Y:S05]  /*1c910*/  BSYNC B1 ;  /* 0x0000000000017941 */ /* 0x000fea0003800000 */
.L_x_538:
        /* <DEDUP_REMOVED lines=13> */
.L_x_541:
[----:B------:R-:W-:Y:S05]  /*1c9f0*/  BSYNC B1 ;  /* 0x0000000000017941 */ /* 0x000fea0003800000 */
.L_x_540:
        /* <DEDUP_REMOVED lines=13> */
.L_x_543:
[----:B------:R-:W-:Y:S05]  /*1cad0*/  BSYNC B1 ;  /* 0x0000000000017941 */ /* 0x000fea0003800000 */
.L_x_542:
        /* <DEDUP_REMOVED lines=13> */
.L_x_545:
[----:B------:R-:W-:Y:S05]  /*1cbb0*/  BSYNC B1 ;  /* 0x0000000000017941 */ /* 0x000fea0003800000 */
.L_x_544:
        /* <DEDUP_REMOVED lines=13> */
.L_x_547:
[----:B------:R-:W-:Y:S05]  /*1cc90*/  BSYNC B1 ;  /* 0x0000000000017941 */ /* 0x000fea0003800000 */
.L_x_546:
[----:B--234-:R-:W2:Y:S01]  /*1cca0*/  LDL.LU R3, [R1+0x44c] ;  /* 0x00044c0001037983 */ /* 0x01cea20000300800 */
        /* <DEDUP_REMOVED lines=12> */
.L_x_549:
[----:B------:R-:W-:Y:S05]  /*1cd70*/  BSYNC B1 ;  /* 0x0000000000017941 */ /* 0x000fea0003800000 */
.L_x_548:
[----:B--2---:R-:W2:Y:S01]  /*1cd80*/  LDL.LU R3, [R1+0x450] ;  /* 0x0004500001037983 */ /* 0x004ea20000300800 */
        /* <DEDUP_REMOVED lines=12> */
.L_x_551:
[----:B------:R-:W-:Y:S05]  /*1ce50*/  BSYNC B1 ;  /* 0x0000000000017941 */ /* 0x000fea0003800000 */
.L_x_550:
[----:B------:R-:W-:Y:S05]  /*1ce60*/  @P2 BRA `(.L_x_552) ;  /* 0x00000048008c2947 */ /* 0x000fea0003800000 */
[----:B------:R-:W2:Y:S01]  /*1ce70*/  LDL.LU R2, [R1+0x454] ;  /* 0x0004540001027983 */ /* 0x000ea20000300800 */
[----:B-----5:R-:W-:-:S04]  /*1ce80*/  LOP3.LUT R0, R0, 0xff, RZ, 0xc0, !PT ;  /* 0x000000ff00007812 */ /* 0x020fc800078ec0ff */
[----:B------:R-:W-:-:S05]  /*1ce90*/  F2FP.F16.E5M2.UNPACK_B R0, R0 ;  /* 0x00000000ff00723e */ /* 0x000fca00020004ff */
[----:B------:R-:W-:-:S05]  /*1cea0*/  HADD2.F32 R0, -RZ, R0.H0_H0 ;  /* 0x20000000ff007230 */ /* 0x000fca0000004100 */
[----:B------:R-:W-:-:S04]  /*1ceb0*/  FMUL R0, R0, UR23 ;  /* 0x0000001700007c20 */ /* 0x000fc80008400000 */
[----:B--2---:R-:W-:-:S05]  /*1cec0*/  FFMA R0, R2, UR22, R0 ;  /* 0x0000001602007c23 */ /* 0x004fca0008000000 */
[----:B------:R-:W-:-:S05]  /*1ced0*/  F2FP.SATFINITE.E5M2.F32.PACK_AB_MERGE_C R3, RZ, R0, RZ ;  /* 0x00000000ff03723e */ /* 0x000fca00048060ff */
[----:B------:R2:W-:Y:S01]  /*1cee0*/  STG.E.U8 desc[UR20][R26.64+0xf9], R3 ;  /* 0x0000f9031a007986 */ /* 0x0005e2000c101114 */
[----:B------:R-:W-:Y:S05]  /*1cef0*/  BRA `(.L_x_552) ;  /* 0x0000004800687947 */ /* 0x000fea0003800000 */
.L_x_39:
[----:B------:R-:W-:Y:S01]  /*1cf00*/  ISETP.GE.AND P1, PT, R32, 0x1, PT ;  /* 0x000000012000780c */ /* 0x000fe20003f26270 */
[----:B------:R-:W-:Y:S01]  /*1cf10*/  FMUL R5, R5, UR22 ;  /* 0x0000001605057c20 */ /* 0x000fe20008400000 */
[----:B------:R-:W2:Y:S02]  /*1cf20*/  LDL.LU R37, [R1+0x200] ;  /* 0x0002000001257983 */ /* 0x000ea40000300800 */
[----:B------:R-:W-:Y:S02]  /*1cf30*/  ISETP.LT.OR P2, PT, R0, 0x2, !P1 ;  /* 0x000000020000780c */ /* 0x000fe40004f41670 */
[----:B------:R-:W-:Y:S01]  /*1cf40*/  F2FP.SATFINITE.E5M2.F32.PACK_AB_MERGE_C R5, RZ, R5, RZ ;  /* 0x00000005ff05723e */ /* 0x000fe200048060ff */
[----:B------:R-:W-:Y:S01]  /*1cf50*/  FMUL R4, R4, UR22 ;  /* 0x0000001604047c20 */ /* 0x000fe20008400000 */
[----:B------:R-:W-:Y:S01]  /*1cf60*/  FMUL R6, R6, UR22 ;  /* 0x0000001606067c20 */ /* 0x000fe20008400000 */
[----:B------:R-:W-:Y:S01]  /*1cf70*/  FMUL R7, R7, UR22 ;  /* 0x0000001607077c20 */ /* 0x000fe20008400000 */
[----:B------:R-:W-:Y:S01]  /*1cf80*/  ISETP.LT.OR P5, PT, R0, 0x9, !P1 ;  /* 0x000000090000780c */ /* 0x000fe20004fa1670 */
[----:B------:R-:W-:Y:S01]  /*1cf90*/  FMUL R8, R8, UR22 ;  /* 0x0000001608087c20 */ /* 0x000fe20008400000 */
[----:B------:R-:W-:Y:S01]  /*1cfa0*/  FMUL R9, R9, UR22 ;  /* 0x0000001609097c20 */ /* 0x000fe20008400000 */
[----:B------:R-:W-:Y:S01]  /*1cfb0*/  FMUL R10, R10, UR22 ;  /* 0x000000160a0a7c20 */ /* 0x000fe20008400000 */
[----:B------:R-:W-:Y:S01]  /*1cfc0*/  FMUL R11, R11, UR22 ;  /* 0x000000160b0b7c20 */ /* 0x000fe20008400000 */
[----:B------:R-:W-:Y:S01]  /*1cfd0*/  FMUL R12, R12, UR22 ;  /* 0x000000160c0c7c20 */ /* 0x000fe20008400000 */
[----:B------:R-:W-:Y:S01]  /*1cfe0*/  FMUL R13, R13, UR22 ;  /* 0x000000160d0d7c20 */ /* 0x000fe20008400000 */
[----:B------:R0:W-:Y:S01]  /*1cff0*/  @!P2 STG.E.U8 desc[UR20][R2.64+0x1], R5 ;  /* 0x000001050200a986 */ /* 0x0001e2000c101114 */
[----:B------:R-:W-:-:S02]  /*1d000*/  ISETP.LT.OR P2, PT, R0, 0x1, !P1 ;  /* 0x000000010000780c */ /* 0x000fc40004f41670 */
[----:B------:R-:W-:Y:S01]  /*1d010*/  F2FP.SATFINITE.E5M2.F32.PACK_AB_MERGE_C R4, RZ, R4, RZ ;  /* 0x00000004ff04723e */ /* 0x000fe200048060ff */
[----:B------:R-:W-:Y:S01]  /*1d020*/  FMUL R14, R14, UR22 ;  /* 0x000000160e0e7c20 */ /* 0x000fe20008400000 */
        /* <DEDUP_REMOVED lines=9> */
[----:B------:R-:W-:Y:S01]  /*1d0c0*/  @!P2 STG.E.U8 desc[UR20][R2.64], R4 ;  /* 0x000000040200a986 */ /* 0x000fe2000c101114 */
[----:B------:R-:W-:Y:S01]  /*1d0d0*/  ISETP.GE.AND P2, PT, R32, 0x9, PT ;  /* 0x000000092000780c */ /* 0x000fe20003f46270 */
[----:B------:R-:W-:Y:S01]  /*1d0e0*/  FMUL R152, R152, UR22 ;  /* 0x0000001698987c20 */ /* 0x000fe20008400000 */
[----:B------:R-:W-:Y:S01]  /*1d0f0*/  FMUL R153, R153, UR22 ;  /* 0x0000001699997c20 */ /* 0x000fe20008400000 */
[----:B------:R-:W-:Y:S01]  /*1d100*/  FMUL R154, R154, UR22 ;  /* 0x000000169a9a7c20 */ /* 0x000fe20008400000 */
[----:B------:R-:W-:Y:S01]  /*1d110*/  ISETP.LT.OR P3, PT, R0, 0x1, !P2 ;  /* 0x000000010000780c */ /* 0x000fe20005761670 */
[----:B------:R-:W-:Y:S01]  /*1d120*/  FMUL R155, R155, UR22 ;  /* 0x000000169b9b7c20 */ /* 0x000fe20008400000 */
[----:B------:R-:W-:Y:S01]  /*1d130*/  F2FP.SATFINITE.E5M2.F32.PACK_AB_MERGE_C R6, RZ, R6, RZ ;  /* 0x00000006ff06723e */ /* 0x000fe200048060ff */
[----:B------:R-:W-:Y:S01]  /*1d140*/  FMUL R156, R156, UR22 ;  /* 0x000000169c9c7c20 */ /* 0x000fe20008400000 */
        /* <DEDUP_REMOVED lines=10> */
[----:B------:R-:W-:-:S02]  /*1d1f0*/  ISETP.LT.OR P3, PT, R0, 0x2, !P2 ;  /* 0x000000020000780c */ /* 0x000fc40005761670 */
        /* <DEDUP_REMOVED lines=10> */
[----:B------:R-:W4:Y:S04]  /*1d2a0*/  LDL.LU R36, [R1+0x204] ;  /* 0x0002040001247983 */ /* 0x000f280000300800 */
[----:B------:R5:W-:Y:S01]  /*1d2b0*/  @!P3 STG.E.U8 desc[UR20][R24.64+0x1], R7 ;  /* 0x000001071800b986 */ /* 0x000be2000c101114 */
[----:B------:R-:W-:-:S03]  /*1d2c0*/  ISETP.LT.OR P3, PT, R0, 0xa, !P1 ;  /* 0x0000000a0000780c */ /* 0x000fc60004f61670 */
[----:B------:R-:W-:Y:S01]  /*1d2d0*/  @!P5 STG.E.U8 desc[UR20][R2.64+0x8], R8 ;  /* 0x000008080200d986 */ /* 0x000fe2000c101114 */
[C---:B------:R-:W-:Y:S02]  /*1d2e0*/  ISETP.LT.OR P5, PT, R0.reuse, 0x9, !P2 ;  /* 0x000000090000780c */ /* 0x040fe400057a1670 */
[----:B------:R-:W-:Y:S01]  /*1d2f0*/  F2FP.SATFINITE.E5M2.F32.PACK_AB_MERGE_C R10, RZ, R10, RZ ;  /* 0x0000000aff0a723e */ /* 0x000fe200048060ff */
[----:B------:R-:W3:Y:S01]  /*1d300*/  LDL.LU R35, [R1+0x208] ;  /* 0x0002080001237983 */ /* 0x000ee20000300800 */
[----:B------:R-:W-:Y:S02]  /*1d310*/  F2FP.SATFINITE.E5M2.F32.PACK_AB_MERGE_C R11, RZ, R11, RZ ;  /* 0x0000000bff0b723e */ /* 0x000fe400048060ff */
[----:B------:R-:W-:Y:S01]  /*1d320*/  F2FP.SATFINITE.E5M2.F32.PACK_AB_MERGE_C R12, RZ, R12, RZ ;  /* 0x0000000cff0c723e */ /* 0x000fe200048060ff */
[----:B------:R-:W-:Y:S01]  /*1d330*/  FMUL R173, R173, UR22 ;  /* 0x00000016adad7c20 */ /* 0x000fe20008400000 */
[----:B------:R-:W-:Y:S01]  /*1d340*/  F2FP.SATFINITE.E5M2.F32.PACK_AB_MERGE_C R13, RZ, R13, RZ ;  /* 0x0000000dff0d723e */ /* 0x000fe200048060ff */
[----:B------:R-:W-:Y:S01]  /*1d350*/  @!P3 STG.E.U8 desc[UR20][R2.64+0x9], R9 ;  /* 0x000009090200b986 */ /* 0x000fe2000c101114 */
[----:B------:R-:W-:-:S03]  /*1d360*/  ISETP.LT.OR P3, PT, R0, 0xa, !P2 ;  /* 0x0000000a0000780c */ /* 0x000fc60005761670 */
[----:B------:R-:W-:Y:S01]  /*1d370*/  @!P5 STG.E.U8 desc[UR20][R24.64+0x8], R10 ;  /* 0x0000080a1800d986 */ /* 0x000fe2000c101114 */
[----:B------:R-:W-:Y:S02]  /*1d380*/  ISETP.LT.OR P5, PT, R0, 0x11, !P1 ;  /* 0x000000110000780c */ /* 0x000fe40004fa1670 */
        /* <DEDUP_REMOVED lines=23> */
[----:B------:R-:W-:Y:S01]  /*1d500*/  ISETP.LT.OR P6, PT, R0, 0x29, !P2 ;  /* 0x000000290000780c */ /* 0x000fe200057c1670 */
[----:B------:R-:W3:Y:S01]  /*1d510*/  LDL.LU R30, [R1+0x218] ;  /* 0x00021800011e7983 */ /* 0x000ee20000300800 */
[----:B------:R-:W-:Y:S01]  /*1d520*/  F2FP.SATFINITE.E5M2.F32.PACK_AB_MERGE_C R152, RZ, R152, RZ ;  /* 0x00000098ff98723e */ /* 0x000fe200048060ff */
[----:B------:R-:W-:Y:S01]  /*1d530*/  FMUL R176, R176, UR22 ;  /* 0x00000016b0b07c20 */ /* 0x000fe20008400000 */
[----:B------:R-:W-:Y:S01]  /*1d540*/  F2FP.SATFINITE.E5M2.F32.PACK_AB_MERGE_C R153, RZ, R153, RZ ;  /* 0x00000099ff99723e */ /* 0x000fe200048060ff */
[----:B------:R-:W-:Y:S01]  /*1d550*/  @!P3 STG.E.U8 desc[UR20][R24.64+0x11], R15 ;  /* 0x0000110f1800b986 */ /* 0x000fe2000c101114 */
[C---:B------:R-:W-:Y:S01]  /*1d560*/  ISETP.LT.OR P3, PT, R0.reuse, 0x1a, !P1 ;  /* 0x0000001a0000780c */ /* 0x040fe20004f61670 */
[----:B------:R-:W-:Y:S01]  /*1d570*/  FMUL R177, R177, UR22 ;  /* 0x00000016b1b17c20 */ /* 0x000fe20008400000 */
[----:B------:R-:W-:Y:S01]  /*1d580*/  F2FP.SATFINITE.E5M2.F32.PACK_AB_MERGE_C R154, RZ, R154, RZ ;  /* 0x0000009aff9a723e */ /* 0x000fe200048060ff */
[----:B------:R-:W-:Y:S01]  /*1d590*/  @!P5 STG.E.U8 desc[UR20][R2.64+0x18], R16 ;  /* 0x000018100200d986 */ /* 0x000fe2000c101114 */
[----:B------:R-:W-:Y:S01]  /*1d5a0*/  ISETP.LT.OR P5, PT, R0, 0x19, !P2 ;  /* 0x000000190000780c */ /* 0x000fe200057a1670 */
[----:B------:R-:W-:Y:S01]  /*1d5b0*/  FMUL R178, R178, UR22 ;  /* 0x00000016b2b27c20 */ /* 0x000fe20008400000 */
[----:B------:R-:W-:Y:S01]  /*1d5c0*/  F2FP.SATFINITE.E5M2.F32.PACK_AB_MERGE_C R155, RZ, R155, RZ ;  /* 0x0000009bff9b723e */ /* 0x000fe200048060ff */
[----:B------:R-:W-:Y:S01]  /*1d5d0*/  FMUL R179, R179, UR22 ;  /* 0x00000016b3b37c20 */ /* 0x000fe20008400000 */
[----:B------:R-:W-:Y:S01]  /*1d5e0*/  F2FP.SATFINITE.E5M2.F32.PACK_AB_MERGE_C R156, RZ, R156, RZ ;  /* 0x0000009cff9c723e */ /* 0x000fe200048060ff */
[----:B------:R-:W-:Y:S01]  /*1d5f0*/  FMUL R180, R180, UR22 ;  /* 0x00000016b4b47c20 */ /* 0x000fe20008400000 */
[----:B------:R-:W-:Y:S01]  /*1d600*/  F2FP.SATFINITE.E5M2.F32.PACK_AB_MERGE_C R157, RZ, R157, RZ ;  /* 0x0000009dff9d723e */ /* 0x000fe200048060ff */
[----:B------:R-:W-:Y:S01]  /*1d610*/  FMUL R181, R181, UR22 ;  /* 0x00000016b5b57c20 */ /* 0x000fe20008400000 */
[----:B------:R-:W-:Y:S01]  /*1d620*/  F2FP.SATFINITE.E5M2.F32.PACK_AB_MERGE_C R158, RZ, R158, RZ ;  /* 0x0000009eff9e723e */ /* 0x000fe200048060ff */
[----:B------:R-:W-:Y:S01]  /*1d630*/  @!P3 STG.E.U8 desc[UR20][R2.64+0x19], R17 ;  /* 0x000019110200b986 */ /* 0x000fe2000c101114 */
[----:B------:R-:W-:Y:S01]  /*1d640*/  ISETP.LT.OR P3, PT, R0, 0x1a, !P2 ;  /* 0x0000001a0000780c */ /* 0x000fe20005761670 */
        /* <DEDUP_REMOVED lines=25> */
[----:B0-----:R-:W-:Y:S01]  /*1d7e0*/  F2FP.SATFINITE.E5M2.F32.PACK_AB_MERGE_C R5, RZ, R168, RZ ;  /* 0x000000a8ff05723e */ /* 0x001fe200048060ff */
[----:B------:R-:W-:Y:S01]  /*1d7f0*/  @!P3 STG.E.U8 desc[UR20][R2.64+0x21], R21 ;  /* 0x000021150200b986 */ /* 0x000fe2000c101114 */
[----:B------:R-:W-:Y:S01]  /*1d800*/  ISETP.LT.OR P3, PT, R0, 0x22, !P2 ;  /* 0x000000220000780c */ /* 0x000fe20005761670 */
[----:B------:R-:W-:Y:S01]  /*1d810*/  FMUL R192, R192, UR22 ;  /* 0x00000016c0c07c20 */ /* 0x000fe20008400000 */
[----:B------:R-:W-:Y:S01]  /*1d820*/  F2FP.SATFINITE.E5M2.F32.PACK_AB_MERGE_C R169, RZ, R169, RZ ;  /* 0x000000a9ffa9723e */ /* 0x000fe200048060ff */
[----:B------:R-:W-:Y:S01]  /*1d830*/  @!P5 STG.E.U8 desc[UR20][R24.64+0x20], R22 ;  /* 0x000020161800d986 */ /* 0x000fe2000c101114 */
[----:B------:R-:W-:Y:S01]  /*1d840*/  ISETP.LT.OR P5, PT, R0, 0x29, !P1 ;  /* 0x000000290000780c */ /* 0x000fe20004fa1670 */
[----:B------:R-:W-:Y:S01]  /*1d850*/  FMUL R193, R193, UR22 ;  /* 0x00000016c1c17c20 */ /* 0x000fe20008400000 */
[----:B-----5:R-:W-:Y:S01]  /*1d860*/  F2FP.SATFINITE.E5M2.F32.PACK_AB_MERGE_C R7, RZ, R170, RZ ;  /* 0x000000aaff07723e */ /* 0x020fe200048060ff */
        /* <DEDUP_REMOVED lines=75> */
[----:B------:R-:W-:Y:S01]  /*1dd20*/  FMUL R218, R218, UR22 ;  /* 0x00000016dada7c20 */ /* 0x000fe20008400000 */
        /* <DEDUP_REMOVED lines=11> */
[----:B------:R-:W-:Y:S01]  /*1dde0*/  FMUL R222, R222, UR22 ;  /* 0x00000016dede7c20 */ /* 0x000fe20008400000 */
[----:B------:R-:W-:Y:S01]  /*1ddf0*/  FMUL R223, R223, UR22 ;  /* 0x00000016dfdf7c20 */ /* 0x000fe20008400000 */
[----:B------:R-:W-:Y:S01]  /*1de00*/  FMUL R224, R224, UR22 ;  /* 0x00000016e0e07c20 */ /* 0x000fe20008400000 */
[----:B------:R0:W-:Y:S01]  /*1de10*/  @!P3 STG.E.U8 desc[UR20][R2.64+0x48], R5 ;  /* 0x000048050200b986 */ /* 0x0001e2000c101114 */
[C---:B------:R-:W-:Y:S01]  /*1de20*/  ISETP.LT.OR P3, PT, R0.reuse, 0x4a, !P2 ;  /* 0x0000004a0000780c */ /* 0x040fe20005761670 */
[----:B------:R-:W-:Y:S01]  /*1de30*/  FMUL R225, R225, UR22 ;  /* 0x00000016e1e17c20 */ /* 0x000fe20008400000 */
[----:B------:R-:W-:Y:S01]  /*1de40*/  F2FP.SATFINITE.E5M2.F32.PACK_AB_MERGE_C R221, RZ, R221, RZ ;  /* 0x000000ddffdd723e */ /* 0x000fe200048060ff */
[----:B------:R-:W-:Y:S01]  /*1de50*/  @!P6 STG.E.U8 desc[UR20][R2.64+0x49], R169 ;  /* 0x000049a90200e986 */ /* 0x000fe2000c101114 */
[----:B------:R-:W-:Y:S01]  /*1de60*/  ISETP.LT.OR P6, PT, R0, 0x51, !P1 ;  /* 0x000000510000780c */ /* 0x000fe20004fc1670 */
[----:B------:R-:W-:Y:S01]  /*1de70*/  FMUL R226, R226, UR22 ;  /* 0x00000016e2e27c20 */ /* 0x000fe20008400000 */
[----:B------:R-:W-:Y:S01]  /*1de80*/  F2FP.SATFINITE.E5M2.F32.PACK_AB_MERGE_C R223, RZ, R223, RZ ;  /* 0x000000dfffdf723e */ /* 0x000fe200048060ff */
[----:B------:R5:W-:Y:S01]  /*1de90*/  @!P5 STG.E.U8 desc[UR20][R24.64+0x48], R7 ;  /* 0x000048071800d986 */ /* 0x000be2000c101114 */
[----:B------:R-:W-:Y:S01]  /*1dea0*/  ISETP.LT.OR P5, PT, R0, 0x52, !P1 ;  /* 0x000000520000780c */ /* 0x000fe20004fa1670 */
[----:B------:R-:W-:Y:S01]  /*1deb0*/  FMUL R227, R227, UR22 ;  /* 0x00000016e3e37c20 */ /* 0x000fe20008400000 */
[----:B------:R-:W-:Y:S01]  /*1dec0*/  F2FP.SATFINITE.E5M2.F32.PACK_AB_MERGE_C R225, RZ, R225, RZ ;  /* 0x000000e1ffe1723e */ /* 0x000fe200048060ff */
[----:B------:R-:W-:Y:S01]  /*1ded0*/  FMUL R228, R228, UR22 ;  /* 0x00000016e4e47c20 */ /* 0x000fe20008400000 */
[----:B0-----:R-:W-:Y:S01]  /*1dee0*/  F2FP.SATFINITE.E5M2.F32.PACK_AB_MERGE_C R5, RZ, R172, RZ ;  /* 0x000000acff05723e */ /* 0x001fe200048060ff */
[----:B------:R-:W-:Y:S01]  /*1def0*/  @!P3 STG.E.U8 desc[UR20][R24.64+0x49], R171 ;  /* 0x000049ab1800b986 */ /* 0x000fe2000c101114 */
[C---:B------:R-:W-:Y:S01]  /*1df00*/  ISETP.LT.OR P3, PT, R0.reuse, 0x51, !P2 ;  /* 0x000000510000780c */ /* 0x040fe20005761670 */
[----:B------:R-:W-:Y:S01]  /*1df10*/  FMUL R229, R229, UR22 ;  /* 0x00000016e5e57c20 */ /* 0x000fe20008400000 */
[----:B------:R-:W-:Y:S01]  /*1df20*/  F2FP.SATFINITE.E5M2.F32.PACK_AB_MERGE_C R227, RZ, R227, RZ ;  /* 0x000000e3ffe3723e */ /* 0x000fe200048060ff */
[----:B------:R0:W-:Y:S01]  /*1df30*/  @!P6 STG.E.U8 desc[UR20][R2.64+0x50], R5 ;  /* 0x000050050200e986 */ /* 0x0001e2000c101114 */
[----:B------:R-:W-:Y:S01]  /*1df40*/  ISETP.LT.OR P6, PT, R0, 0x52, !P2 ;  /* 0x000000520000780c */ /* 0x000fe200057c1670 */
[----:B------:R-:W-:Y:S01]  /*1df50*/  FMUL R230, R230, UR22 ;  /* 0x00000016e6e67c20 */ /* 0x000fe20008400000 */
[----:B-----5:R-:W-:Y:S01]  /*1df60*/  F2FP.SATFINITE.E5M2.F32.PACK_AB_MERGE_C R7, RZ, R174, RZ ;  /* 0x000000aeff07723e */ /* 0x020fe200048060ff */
[----:B------:R-:W-:Y:S01]  /*1df70*/  @!P5 STG.E.U8 desc[UR20][R2.64+0x51], R173 ;  /* 0x000051ad0200d986 */ /* 0x000fe2000c101114 */
[----:B------:R-:W-:Y:S01]  /*1df80*/  ISETP.LT.OR P5, PT, R0, 0x59, !P1 ;  /* 0x000000590000780c */ /* 0x000fe20004fa1670 */
[----:B------:R-:W-:Y:S01]  /*1df90*/  FMUL R231, R231, UR22 ;  /* 0x00000016e7e77c20 */ /* 0x000fe20008400000 */
[----:B------:R-:W-:Y:S01]  /*1dfa0*/  F2FP.SATFINITE.E5M2.F32.PACK_AB_MERGE_C R229, RZ, R229, RZ ;  /* 0x000000e5ffe5723e */ /* 0x000fe200048060ff */
[----:B------:R-:W-:Y:S01]  /*1dfb0*/  FMUL R232, R232, UR22 ;  /* 0x00000016e8e87c20 */ /* 0x000fe20008400000 */
[----:B------:R-:W-:Y:S01]  /*1dfc0*/  FMUL R233, R233, UR22 ;  /* 0x00000016e9e97c20 */ /* 0x000fe20008400000 */
[----:B------:R5:W-:Y:S01]  /*1dfd0*/  @!P3 STG.E.U8 desc[UR20][R24.64+0x50], R7 ;  /* 0x000050071800b986 */ /* 0x000be2000c101114 */
[----:B------:R-:W-:Y:S01]  /*1dfe0*/  ISETP.LT.OR P3, PT, R0, 0x5a, !P1 ;  /* 0x0000005a0000780c */ /* 0x000fe20004f61670 */
        /* <DEDUP_REMOVED lines=9> */
[----:B------:R-:W-:Y:S01]  /*1e080*/  F2FP.SATFINITE.E5M2.F32.PACK_AB_MERGE_C R233, RZ, R233, RZ ;  /* 0x000000e9ffe9723e */ /* 0x000fe200048060ff */
[----:B--2---:R-:W-:Y:S01]  /*1e090*/  FMUL R4, R37, UR22 ;  /* 0x0000001625047c20 */ /* 0x004fe20008400000 */
[----:B-----5:R-:W-:Y:S01]  /*1e0a0*/  F2FP.SATFINITE.E5M2.F32.PACK_AB_MERGE_C R7, RZ, R178, RZ ;  /* 0x000000b2ff07723e */ /* 0x020fe200048060ff */
[----:B------:R-:W-:Y:S01]  /*1e0b0*/  @!P3 STG.E.U8 desc[UR20][R2.64+0x59], R177 ;  /* 0x000059b10200b986 */ /* 0x000fe2000c101114 */
[C---:B------:R-:W-:Y:S01]  /*1e0c0*/  ISETP.LT.OR P3, PT, R0.reuse, 0x61, !P1 ;  /* 0x000000610000780c */ /* 0x040fe20004f61670 */
[----:B------:R-:W-:Y:S01]  /*1e0d0*/  FMUL R237, R237, UR22 ;  /* 0x00000016eded7c20 */ /* 0x000fe20008400000 */
[----:B------:R-:W-:Y:S01]  /*1e0e0*/  F2FP.SATFINITE.E5M2.F32.PACK_AB_MERGE_C R235, RZ, R235, RZ ;  /* 0x000000ebffeb723e */ /* 0x000fe200048060ff */
[----:B------:R2:W-:Y:S01]  /*1e0f0*/  @!P6 STG.E.U8 desc[UR20][R24.64+0x58], R7 ;  /* 0x000058071800e986 */ /* 0x0005e2000c101114 */
[----:B------:R-:W-:-:S02]  /*1e100*/  ISETP.LT.OR P6, PT, R0, 0x62, !P1 ;  /* 0x000000620000780c */ /* 0x000fc40004fc1670 */
[----:B0-----:R-:W-:Y:S01]  /*1e110*/  F2FP.SATFINITE.E5M2.F32.PACK_AB_MERGE_C R5, RZ, R180, RZ ;  /* 0x000000b4ff05723e */ /* 0x001fe200048060ff */
[----:B------:R-:W-:Y:S01]  /*1e120*/  @!P5 STG.E.U8 desc[UR20][R24.64+0x59], R179 ;  /* 0x000059b31800d986 */ /* 0x000fe2000c101114 */
[C---:B------:R-:W-:Y:S02]  /*1e130*/  ISETP.LT.OR P5, PT, R0.reuse, 0x61, !P2 ;  /* 0x000000610000780c */ /* 0x040fe400057a1670 */
[----:B------:R-:W-:Y:S01]  /*1e140*/  F2FP.SATFINITE.E5M2.F32.PACK_AB_MERGE_C R9, RZ, R236, RZ ;  /* 0x000000ecff09723e */ /* 0x000fe200048060ff */
[----:B------:R-:W5:Y:S04]  /*1e150*/  LDL.LU R37, [R1+0x21c] ;  /* 0x00021c0001257983 */ /* 0x000f680000300800 */
[----:B------:R0:W-:Y:S01]  /*1e160*/  @!P3 STG.E.U8 desc[UR20][R2.64+0x60], R5 ;  /* 0x000060050200b986 */ /* 0x0001e2000c101114 */
[----:B------:R-:W-:-:S02]  /*1e170*/  ISETP.LT.OR P3, PT, R0, 0x62, !P2 ;  /* 0x000000620000780c */ /* 0x000fc40005761670 */
[----:B--2---:R-:W-:Y:S01]  /*1e180*/  F2FP.SATFINITE.E5M2.F32.PACK_AB_MERGE_C R7, RZ, R182, RZ ;  /* 0x000000b6ff07723e */ /* 0x004fe200048060ff */
[----:B------:R-:W-:Y:S01]  /*1e190*/  @!P6 STG.E.U8 desc[UR20][R2.64+0x61], R181 ;  /* 0x000061b50200e986 */ /* 0x000fe2000c101114 */
[----:B------:R-:W-:-:S03]  /*1e1a0*/  ISETP.LT.OR P6, PT, R0, 0x69, !P1 ;  /* 0x000000690000780c */ /* 0x000fc60004fc1670 */
[----:B------:R2:W-:Y:S01]  /*1e1b0*/  @!P5 STG.E.U8 desc[UR20][R24.64+0x60], R7 ;  /* 0x000060071800d986 */ /* 0x0005e2000c101114 */
[----:B------:R-:W-:Y:S02]  /*1e1c0*/  ISETP.LT.OR P5, PT, R0, 0x6a, !P1 ;  /* 0x0000006a0000780c */ /* 0x000fe40004fa1670 */
[----:B0-----:R-:W-:-:S03]  /*1e1d0*/  F2FP.SATFINITE.E5M2.F32.PACK_AB_MERGE_C R5, RZ, R184, RZ ;  /* 0x000000b8ff05723e */ /* 0x001fc600048060ff */
[----:B------:R-:W-:Y:S01]  /*1e1e0*/  @!P3 STG.E.U8 desc[UR20][R24.64+0x61], R183 ;  /* 0x000061b71800b986 */ /* 0x000fe2000c101114 */
[----:B------:R-:W-:-:S03]  /*1e1f0*/  ISETP.LT.OR P3, PT, R0, 0x69, !P2 ;  /* 0x000000690000780c */ /* 0x000fc60005761670 */
[----:B------:R0:W-:Y:S01]  /*1e200*/  @!P6 STG.E.U8 desc[UR20][R2.64+0x68], R5 ;  /* 0x000068050200e986 */ /* 0x0001e2000c101114 */
[C---:B------:R-:W-:Y:S02]  /*1e210*/  ISETP.LT.OR P6, PT, R0.reuse, 0x6a, !P2 ;  /* 0x0000006a0000780c */ /* 0x040fe400057c1670 */
[----:B--2---:R-:W-:Y:S01]  /*1e220*/  F2FP.SATFINITE.E5M2.F32.PACK_AB_MERGE_C R7, RZ, R186, RZ ;  /* 0x000000baff07723e */ /* 0x004fe200048060ff */
[----:B------:R-:W-:Y:S01]  /*1e230*/  @!P5 STG.E.U8 desc[UR20][R2.64+0x69], R185 ;  /* 0x000069b90200d986 */ /* 0x000fe2000c101114 */
[----:B------:R-:W-:-:S05]  /*1e240*/  ISETP.LT.OR P5, PT, R0, 0x71, !P1 ;  /* 0x000000710000780c */ /* 0x000fca0004fa1670 */
[----:B------:R2:W-:Y:S01]  /*1e250*/  @!P3 STG.E.U8 desc[UR20][R24.64+0x68], R7 ;  /* 0x000068071800b986 */ /* 0x0005e2000c101114 */
[C---:B------:R-:W-:Y:S02]  /*1e260*/  ISETP.LT.OR P3, PT, R0.reuse, 0x72, !P1 ;  /* 0x000000720000780c */ /* 0x040fe40004f61670 */
[----:B0-----:R-:W-:Y:S01]  /*1e270*/  F2FP.SATFINITE.E5M2.F32.PACK_AB_MERGE_C R5, RZ, R188, RZ ;  /* 0x000000bcff05723e */ /* 0x001fe200048060ff */
[----:B------:R-:W-:Y:S01]  /*1e280*/  @!P6 STG.E.U8 desc[UR20][R24.64+0x69], R187 ;  /* 0x000069bb1800e986 */ /* 0x000fe2000c101114 */
[----:B------:R-:W-:-:S03]  /*1e290*/  ISETP.LT.OR P6, PT, R0, 0x71, !P2 ;  /* 0x000000710000780c */ /* 0x000fc600057c1670 */
[----:B------:R0:W-:Y:S01]  /*1e2a0*/  @!P5 STG.E.U8 desc[UR20][R2.64+0x70], R5 ;  /* 0x000070050200d986 */ /* 0x0001e2000c101114 */
[----:B------:R-:W-:Y:S02]  /*1e2b0*/  ISETP.LT.OR P5, PT, R0, 0x72, !P2 ;  /* 0x000000720000780c */ /* 0x000fe400057a1670 */
[----:B--2---:R-:W-:-:S03]  /*1e2c0*/  F2FP.SATFINITE.E5M2.F32.PACK_AB_MERGE_C R7, RZ, R190, RZ ;  /* 0x000000beff07723e */ /* 0x004fc600048060ff */
[----:B------:R-:W-:Y:S01]  /*1e2d0*/  @!P3 STG.E.U8 desc[UR20][R2.64+0x71], R189 ;  /* 0x000071bd0200b986 */ /* 0x000fe2000c101114 */
[----:B------:R-:W-:-:S03]  /*1e2e0*/  ISETP.LT.OR P3, PT, R0, 0x79, !P1 ;  /* 0x000000790000780c */ /* 0x000fc60004f61670 */
[----:B------:R2:W-:Y:S01]  /*1e2f0*/  @!P6 STG.E.U8 desc[UR20][R24.64+0x70], R7 ;  /* 0x000070071800e986 */ /* 0x0005e2000c101114 */
[C---:B------:R-:W-:Y:S02]  /*1e300*/  ISETP.LT.OR P6, PT, R0.reuse, 0x7a, !P1 ;  /* 0x0000007a0000780c */ /* 0x040fe40004fc1670 */
[----:B0-----:R-:W-:Y:S01]  /*1e310*/  F2FP.SATFINITE.E5M2.F32.PACK_AB_MERGE_C R5, RZ, R192, RZ ;  /* 0x000000c0ff05723e */ /* 0x001fe200048060ff */
[----:B------:R-:W-:Y:S01]  /*1e320*/  @!P5 STG.E.U8 desc[UR20][R24.64+0x71], R191 ;  /* 0x000071bf1800d986 */ /* 0x000fe2000c101114 */
[----:B------:R-:W-:-:S05]  /*1e330*/  ISETP.LT.OR P5, PT, R0, 0x79, !P2 ;  /* 0x000000790000780c */ /* 0x000fca00057a1670 */
[----:B------:R0:W-:Y:S01]  /*1e340*/  @!P3 STG.E.U8 desc[UR20][R2.64+0x78], R5 ;  /* 0x000078050200b986 */ /* 0x0001e2000c101114 */
[C---:B------:R-:W-:Y:S02]  /*1e350*/  ISETP.LT.OR P3, PT, R0.reuse, 0x7a, !P2 ;  /* 0x0000007a0000780c */ /* 0x040fe40005761670 */
        /* <DEDUP_REMOVED lines=104> */
[----:B------:R-:W-:-:S03]  /*1e9e0*/  ISETP.LT.OR P3, PT, R0, 0xd2, !P1 ;  /* 0x000000d20000780c */ /* 0x000fc60004f61670 */
[----:B------:R-:W-:Y:S01]  /*1e9f0*/  @!P6 STG.E.U8 desc[UR20][R24.64+0xc9], R235 ;  /* 0x0000c9eb1800e986 */ /* 0x000fe2000c101114 */
[----:B------:R-:W-:Y:S01]  /*1ea00*/  ISETP.LT.OR P6, PT, R0, 0xd1, !P2 ;  /* 0x000000d10000780c */ /* 0x000fe200057c1670 */
[----:B----4-:R-:W-:Y:S02]  /*1ea10*/  FMUL R5, R36, UR22 ;  /* 0x0000001624057c20 */ /* 0x010fe40008400000 */
[----:B------:R-:W2:Y:S01]  /*1ea20*/  LDL.LU R36, [R1+0x220] ;  /* 0x0002200001247983 */ /* 0x000ea20000300800 */
[----:B0-----:R-:W-:Y:S01]  /*1ea30*/  F2FP.SATFINITE.E5M2.F32.PACK_AB_MERGE_C R7, RZ, R4, RZ ;  /* 0x00000004ff07723e */ /* 0x001fe200048060ff */
[----:B---3--:R-:W-:Y:S02]  /*1ea40*/  FMUL R4, R35, UR22 ;  /* 0x0000001623047c20 */ /* 0x008fe40008400000 */
[----:B------:R0:W-:Y:S01]  /*1ea50*/  @!P5 STG.E.U8 desc[UR20][R2.64+0xd0], R9 ;  /* 0x0000d0090200d986 */ /* 0x0001e2000c101114 */
[----:B------:R-:W-:Y:S02]  /*1ea60*/  F2FP.SATFINITE.E5M2.F32.PACK_AB_MERGE_C R237, RZ, R237, RZ ;  /* 0x000000edffed723e */ /* 0x000fe400048060ff */
[----:B------:R-:W-:Y:S01]  /*1ea70*/  F2FP.SATFINITE.E5M2.F32.PACK_AB_MERGE_C R11, RZ, R5, RZ ;  /* 0x00000005ff0b723e */ /* 0x000fe200048060ff */
[----:B------:R-:W3:Y:S01]  /*1ea80*/  LDL.LU R35, [R1+0x224] ;  /* 0x0002240001237983 */ /* 0x000ee20000300800 */
[----:B------:R-:W-:-:S03]  /*1ea90*/  FMUL R5, R34, UR22 ;  /* 0x0000001622057c20 */ /* 0x000fc60008400000 */
[----:B------:R-:W4:Y:S01]  /*1eaa0*/  LDL.LU R34, [R1+0x228] ;  /* 0x0002280001227983 */ /* 0x000f220000300800 */
[----:B0-----:R-:W-:Y:S01]  /*1eab0*/  F2FP.SATFINITE.E5M2.F32.PACK_AB_MERGE_C R9, RZ, R4, RZ ;  /* 0x00000004ff09723e */ /* 0x001fe200048060ff */
[----:B------:R-:W-:Y:S02]  /*1eac0*/  FMUL R4, R33, UR22 ;  /* 0x0000001621047c20 */ /* 0x000fe40008400000 */
[----:B------:R-:W-:Y:S01]  /*1ead0*/  @!P3 STG.E.U8 desc[UR20][R2.64+0xd1], R237 ;  /* 0x0000d1ed0200b986 */ /* 0x000fe2000c101114 */
[----:B------:R-:W-:-:S03]  /*1eae0*/  F2FP.SATFINITE.E5M2.F32.PACK_AB_MERGE_C R13, RZ, R5, RZ ;  /* 0x00000005ff0d723e */ /* 0x000fc600048060ff */
[----:B------:R0:W-:Y:S01]  /*1eaf0*/  @!P6 STG.E.U8 desc[UR20][R24.64+0xd0], R7 ;  /* 0x0000d0071800e986 */ /* 0x0001e2000c101114 */
[----:B------:R-:W-:-:S03]  /*1eb00*/  FMUL R5, R30, UR22 ;  /* 0x000000161e057c20 */ /* 0x000fc60008400000 */
[----:B------:R-:W4:Y:S01]  /*1eb10*/  LDL.LU R33, [R1+0x22c] ;  /* 0x00022c0001217983 */ /* 0x000f220000300800 */
[----:B0-----:R-:W-:Y:S01]  /*1eb20*/  F2FP.SATFINITE.E5M2.F32.PACK_AB_MERGE_C R7, RZ, R4, RZ ;  /* 0x00000004ff07723e */ /* 0x001fe200048060ff */
[----:B------:R-:W-:Y:S02]  /*1eb30*/  FMUL R4, R31, UR22 ;  /* 0x000000161f047c20 */ /* 0x000fe40008400000 */
[----:B------:R-:W4:Y:S04]  /*1eb40*/  LDL.LU R31, [R1+0x230] ;  /* 0x00023000011f7983 */ /* 0x000f280000300800 */
[----:B------:R-:W4:Y:S01]  /*1eb50*/  LDL.LU R30, [R1+0x234] ;  /* 0x00023400011e7983 */ /* 0x000f220000300800 */
[C---:B------:R-:W-:Y:S02]  /*1eb60*/  ISETP.LT.OR P5, PT, R0.reuse, 0xd2, !P2 ;  /* 0x000000d20000780c */ /* 0x040fe400057a1670 */
[C---:B------:R-:W-:Y:S01]  /*1eb70*/  ISETP.LT.OR P3, PT, R0.reuse, 0xd9, !P1 ;  /* 0x000000d90000780c */ /* 0x040fe20004f61670 */
[----:B-----5:R-:W-:Y:S01]  /*1eb80*/  FMUL R6, R37, UR22 ;  /* 0x0000001625067c20 */ /* 0x020fe20008400000 */
[C---:B------:R-:W-:Y:S01]  /*1eb90*/  ISETP.LT.OR P6, PT, R0.reuse, 0xda, !P1 ;  /* 0x000000da0000780c */ /* 0x040fe20004fc1670 */
[----:B------:R-:W5:Y:S04]  /*1eba0*/  LDL.LU R38, [R1+0x238] ;  /* 0x0002380001267983 */ /* 0x000f680000300800 */
[----:B------:R-:W5:Y:S04]  /*1ebb0*/  LDL.LU R37, [R1+0x23c] ;  /* 0x00023c0001257983 */ /* 0x000f680000300800 */
[----:B------:R0:W-:Y:S01]  /*1ebc0*/  @!P5 STG.E.U8 desc[UR20][R24.64+0xd1], R11 ;  /* 0x0000d10b1800d986 */ /* 0x0001e2000c101114 */
[----:B------:R-:W-:-:S03]  /*1ebd0*/  ISETP.LT.OR P5, PT, R0, 0xd9, !P2 ;  /* 0x000000d90000780c */ /* 0x000fc600057a1670 */
[----:B------:R1:W-:Y:S01]  /*1ebe0*/  @!P3 STG.E.U8 desc[UR20][R2.64+0xd8], R9 ;  /* 0x0000d8090200b986 */ /* 0x0003e2000c101114 */
[----:B------:R-:W-:-:S03]  /*1ebf0*/  ISETP.LT.OR P3, PT, R0, 0xda, !P2 ;  /* 0x000000da0000780c */ /* 0x000fc60005761670 */
[----:B------:R1:W-:Y:S01]  /*1ec00*/  @!P6 STG.E.U8 desc[UR20][R2.64+0xd9], R13 ;  /* 0x0000d90d0200e986 */ /* 0x0003e2000c101114 */
[----:B------:R-:W-:Y:S02]  /*1ec10*/  ISETP.LT.OR P6, PT, R0, 0xe1, !P1 ;  /* 0x000000e10000780c */ /* 0x000fe40004fc1670 */
[----:B0-----:R-:W-:-:S03]  /*1ec20*/  F2FP.SATFINITE.E5M2.F32.PACK_AB_MERGE_C R11, RZ, R4, RZ ;  /* 0x00000004ff0b723e */ /* 0x001fc600048060ff */
[----:B------:R0:W-:Y:S01]  /*1ec30*/  @!P5 STG.E.U8 desc[UR20][R24.64+0xd8], R7 ;  /* 0x0000d8071800d986 */ /* 0x0001e2000c101114 */
[----:B-1----:R-:W-:-:S03]  /*1ec40*/  F2FP.SATFINITE.E5M2.F32.PACK_AB_MERGE_C R9, RZ, R5, RZ ;  /* 0x00000005ff09723e */ /* 0x002fc600048060ff */
[----:B------:R-:W-:Y:S04]  /*1ec50*/  @!P3 STG.E.U8 desc[UR20][R24.64+0xd9], R11 ;  /* 0x0000d90b1800b986 */ /* 0x000fe8000c101114 */
[----:B------:R1:W-:Y:S01]  /*1ec60*/  @!P6 STG.E.U8 desc[UR20][R2.64+0xe0], R9 ;  /* 0x0000e0090200e986 */ /* 0x0003e2000c101114 */
[----:B------:R-:W-:Y:S01]  /*1ec70*/  F2FP.SATFINITE.E5M2.F32.PACK_AB_MERGE_C R13, RZ, R6, RZ ;  /* 0x00000006ff0d723e */ /* 0x000fe200048060ff */
[----:B--2---:R-:W-:Y:S02]  /*1ec80*/  FMUL R4, R36, UR22 ;  /* 0x0000001624047c20 */ /* 0x004fe40008400000 */
[----:B------:R-:W2:Y:S03]  /*1ec90*/  LDL.LU R36, [R1+0x240] ;  /* 0x0002400001247983 */ /* 0x000ea60000300800 */
[----:B0-----:R-:W-:Y:S01]  /*1eca0*/  F2FP.SATFINITE.E5M2.F32.PACK_AB_MERGE_C R7, RZ, R4, RZ ;  /* 0x00000004ff07723e */ /* 0x001fe200048060ff */
[----:B---3--:R-:W-:-:S02]  /*1ecb0*/  FMUL R5, R35, UR22 ;  /* 0x0000001623057c20 */ /* 0x008fc40008400000 */
[----:B------:R-:W3:Y:S01]  /*1ecc0*/  LDL.LU R35, [R1+0x244] ;  /* 0x0002440001237983 */ /* 0x000ee20000300800 */
[----:B----4-:R-:W-:-:S03]  /*1ecd0*/  FMUL R4, R34, UR22 ;  /* 0x0000001622047c20 */ /* 0x010fc60008400000 */
[----:B------:R-:W4:Y:S01]  /*1ece0*/  LDL.LU R34, [R1+0x248] ;  /* 0x0002480001227983 */ /* 0x000f220000300800 */
[----:B------:R-:W-:Y:S02]  /*1ecf0*/  F2FP.SATFINITE.E5M2.F32.PACK_AB_MERGE_C R15, RZ, R5, RZ ;  /* 0x00000005ff0f723e */ /* 0x000fe400048060ff */
[----:B-1----:R-:W-:Y:S01]  /*1ed00*/  F2FP.SATFINITE.E5M2.F32.PACK_AB_MERGE_C R9, RZ, R4, RZ ;  /* 0x00000004ff09723e */ /* 0x002fe200048060ff */
[----:B------:R-:W-:Y:S02]  /*1ed10*/  FMUL R4, R33, UR22 ;  /* 0x0000001621047c20 */ /* 0x000fe40008400000 */
[----:B------:R-:W4:Y:S01]  /*1ed20*/  LDL.LU R33, [R1+0x24c] ;  /* 0x00024c0001217983 */ /* 0x000f220000300800 */
[----:B------:R-:W-:-:S03]  /*1ed30*/  FMUL R5, R31, UR22 ;  /* 0x000000161f057c20 */ /* 0x000fc60008400000 */
[----:B------:R-:W4:Y:S01]  /*1ed40*/  LDL.LU R31, [R1+0x250] ;  /* 0x00025000011f7983 */ /* 0x000f220000300800 */
[----:B------:R-:W-:-:S03]  /*1ed50*/  FMUL R6, R30, UR22 ;  /* 0x000000161e067c20 */ /* 0x000fc60008400000 */
[----:B------:R-:W4:Y:S01]  /*1ed60*/  LDL.LU R30, [R1+0x254] ;  /* 0x00025400011e7983 */ /* 0x000f220000300800 */
[C---:B------:R-:W-:Y:S02]  /*1ed70*/  ISETP.LT.OR P5, PT, R0.reuse, 0xe2, !P1 ;  /* 0x000000e20000780c */ /* 0x040fe40004fa1670 */
[C---:B------:R-:W-:Y:S02]  /*1ed80*/  ISETP.LT.OR P3, PT, R0.reuse, 0xe1, !P2 ;  /* 0x000000e10000780c */ /* 0x040fe40005761670 */
[----:B------:R-:W-:-:S09]  /*1ed90*/  ISETP.LT.OR P6, PT, R0, 0xe2, !P2 ;  /* 0x000000e20000780c */ /* 0x000fd200057c1670 */
[----:B------:R-:W-:Y:S01]  /*1eda0*/  @!P5 STG.E.U8 desc[UR20][R2.64+0xe1], R13 ;  /* 0x0000e10d0200d986 */ /* 0x000fe2000c101114 */
[----:B------:R-:W-:-:S03]  /*1edb0*/  ISETP.LT.OR P5, PT, R0, 0xe9, !P1 ;  /* 0x000000e90000780c */ /* 0x000fc60004fa1670 */
[----:B------:R0:W-:Y:S01]  /*1edc0*/  @!P3 STG.E.U8 desc[UR20][R24.64+0xe0], R7 ;  /* 0x0000e0071800b986 */ /* 0x0001e2000c101114 */
[----:B------:R-:W-:-:S03]  /*1edd0*/  ISETP.LT.OR P3, PT, R0, 0xea, !P1 ;  /* 0x000000ea0000780c */ /* 0x000fc60004f61670 */
[----:B------:R1:W-:Y:S01]  /*1ede0*/  @!P6 STG.E.U8 desc[UR20][R24.64+0xe1], R15 ;  /* 0x0000e10f1800e986 */ /* 0x0003e2000c101114 */
[----:B------:R-:W-:Y:S02]  /*1edf0*/  ISETP.LT.OR P6, PT, R0, 0xe9, !P2 ;  /* 0x000000e90000780c */ /* 0x000fe400057c1670 */
[----:B------:R-:W-:Y:S01]  /*1ee00*/  F2FP.SATFINITE.E5M2.F32.PACK_AB_MERGE_C R11, RZ, R4, RZ ;  /* 0x00000004ff0b723e */ /* 0x000fe200048060ff */
[----:B-----5:R-:W-:Y:S02]  /*1ee10*/  FMUL R4, R38, UR22 ;  /* 0x0000001626047c20 */ /* 0x020fe40008400000 */
[----:B------:R5:W-:Y:S01]  /*1ee20*/  @!P5 STG.E.U8 desc[UR20][R2.64+0xe8], R9 ;  /* 0x0000e8090200d986 */ /* 0x000be2000c101114 */
[----:B------:R-:W-:Y:S02]  /*1ee30*/  ISETP.LT.OR P5, PT, R0, 0xea, !P2 ;  /* 0x000000ea0000780c */ /* 0x000fe400057a1670 */
[----:B0-----:R-:W-:Y:S01]  /*1ee40*/  F2FP.SATFINITE.E5M2.F32.PACK_AB_MERGE_C R7, RZ, R5, RZ ;  /* 0x00000005ff07723e */ /* 0x001fe200048060ff */
[----:B------:R-:W-:Y:S01]  /*1ee50*/  FMUL R5, R37, UR22 ;  /* 0x0000001625057c20 */ /* 0x000fe20008400000 */
[----:B------:R-:W-:-:S04]  /*1ee60*/  F2FP.SATFINITE.E5M2.F32.PACK_AB_MERGE_C R13, RZ, R6, RZ ;  /* 0x00000006ff0d723e */ /* 0x000fc800048060ff */
[----:B-1----:R-:W-:Y:S02]  /*1ee70*/  F2FP.SATFINITE.E5M2.F32.PACK_AB_MERGE_C R15, RZ, R5, RZ ;  /* 0x00000005ff0f723e */ /* 0x002fe400048060ff */
[----:B-----5:R-:W-:Y:S01]  /*1ee80*/  F2FP.SATFINITE.E5M2.F32.PACK_AB_MERGE_C R9, RZ, R4, RZ ;  /* 0x00000004ff09723e */ /* 0x020fe200048060ff */
[----:B------:R-:W-:Y:S04]  /*1ee90*/  @!P3 STG.E.U8 desc[UR20][R2.64+0xe9], R11 ;  /* 0x0000e90b0200b986 */ /* 0x000fe8000c101114 */
[----:B------:R0:W-:Y:S04]  /*1eea0*/  @!P6 STG.E.U8 desc[UR20][R24.64+0xe8], R7 ;  /* 0x0000e8071800e986 */ /* 0x0001e8000c101114 */
[----:B------:R1:W-:Y:S01]  /*1eeb0*/  @!P5 STG.E.U8 desc[UR20][R24.64+0xe9], R13 ;  /* 0x0000e90d1800d986 */ /* 0x0003e2000c101114 */
[----:B--2---:R-:W-:-:S05]  /*1eec0*/  FMUL R4, R36, UR22 ;  /* 0x0000001624047c20 */ /* 0x004fca0008400000 */
[----:B0-----:R-:W-:Y:S01]  /*1eed0*/  F2FP.SATFINITE.E5M2.F32.PACK_AB_MERGE_C R7, RZ, R4, RZ ;  /* 0x00000004ff07723e */ /* 0x001fe200048060ff */
[----:B---3--:R-:W-:Y:S02]  /*1eee0*/  FMUL R5, R35, UR22 ;  /* 0x0000001623057c20 */ /* 0x008fe40008400000 */
[----:B------:R-:W2:Y:S01]  /*1eef0*/  LDL.LU R35, [R1+0x258] ;  /* 0x0002580001237983 */ /* 0x000ea20000300800 */
[----:B----4-:R-:W-:-:S03]  /*1ef00*/  FMUL R6, R34, UR22 ;  /* 0x0000001622067c20 */ /* 0x010fc60008400000 */
[----:B------:R-:W3:Y:S01]  /*1ef10*/  LDL.LU R37, [R1+0x25c] ;  /* 0x00025c0001257983 */ /* 0x000ee20000300800 */
[----:B------:R-:W-:-:S03]  /*1ef20*/  F2FP.SATFINITE.E5M2.F32.PACK_AB_MERGE_C R11, RZ, R5, RZ ;  /* 0x00000005ff0b723e */ /* 0x000fc600048060ff */
[----:B------:R-:W4:Y:S01]  /*1ef30*/  LDL.LU R34, [R1+0x260] ;  /* 0x0002600001227983 */ /* 0x000f220000300800 */
[----:B-1----:R-:W-:Y:S01]  /*1ef40*/  F2FP.SATFINITE.E5M2.F32.PACK_AB_MERGE_C R13, RZ, R6, RZ ;  /* 0x00000006ff0d723e */ /* 0x002fe200048060ff */
[----:B------:R-:W-:Y:S02]  /*1ef50*/  FMUL R4, R33, UR22 ;  /* 0x0000001621047c20 */ /* 0x000fe40008400000 */
[----:B------:R-:W5:Y:S01]  /*1ef60*/  LDL.LU R33, [R1+0x264] ;  /* 0x0002640001217983 */ /* 0x000f620000300800 */
[----:B------:R-:W-:-:S03]  /*1ef70*/  FMUL R5, R31, UR22 ;  /* 0x000000161f057c20 */ /* 0x000fc60008400000 */
[----:B------:R-:W5:Y:S01]  /*1ef80*/  LDL.LU R31, [R1+0x268] ;  /* 0x00026800011f7983 */ /* 0x000f620000300800 */
[----:B------:R-:W-:-:S03]  /*1ef90*/  FMUL R6, R30, UR22 ;  /* 0x000000161e067c20 */ /* 0x000fc60008400000 */
[----:B------:R-:W5:Y:S01]  /*1efa0*/  LDL.LU R30, [R1+0x26c] ;  /* 0x00026c00011e7983 */ /* 0x000f620000300800 */
[C---:B------:R-:W-:Y:S02]  /*1efb0*/  ISETP.LT.OR P3, PT, R0.reuse, 0xf1, !P1 ;  /* 0x000000f10000780c */ /* 0x040fe40004f61670 */
[C---:B------:R-:W-:Y:S01]  /*1efc0*/  ISETP.LT.OR P6, PT, R0.reuse, 0xf2, !P1 ;  /* 0x000000f20000780c */ /* 0x040fe20004fc1670 */
[----:B------:R-:W5:Y:S01]  /*1efd0*/  LDL.LU R36, [R1+0x270] ;  /* 0x0002700001247983 */ /* 0x000f620000300800 */
[----:B------:R-:W-:-:S09]  /*1efe0*/  ISETP.LT.OR P5, PT, R0, 0xf1, !P2 ;  /* 0x000000f10000780c */ /* 0x000fd200057a1670 */
[----:B------:R0:W-:Y:S01]  /*1eff0*/  @!P3 STG.E.U8 desc[UR20][R2.64+0xf0], R9 ;  /* 0x0000f0090200b986 */ /* 0x0001e2000c101114 */
[----:B------:R-:W-:-:S03]  /*1f000*/  ISETP.LT.OR P3, PT, R0, 0xf2, !P2 ;  /* 0x000000f20000780c */ /* 0x000fc60005761670 */
[----:B------:R1:W-:Y:S01]  /*1f010*/  @!P6 STG.E.U8 desc[UR20][R2.64+0xf1], R15 ;  /* 0x0000f10f0200e986 */ /* 0x0003e2000c101114 */
[C---:B------:R-:W-:Y:S02]  /*1f020*/  ISETP.LT.OR P6, PT, R0.reuse, 0xf9, !P1 ;  /* 0x000000f90000780c */ /* 0x040fe40004fc1670 */
[----:B------:R-:W-:Y:S01]  /*1f030*/  ISETP.LT.OR P1, PT, R0, 0xfa, !P1 ;  /* 0x000000fa0000780c */ /* 0x000fe20004f21670 */
[----:B------:R1:W-:Y:S01]  /*1f040*/  @!P5 STG.E.U8 desc[UR20][R24.64+0xf0], R7 ;  /* 0x0000f0071800d986 */ /* 0x0003e2000c101114 */
[----:B0-----:R-:W-:Y:S02]  /*1f050*/  F2FP.SATFINITE.E5M2.F32.PACK_AB_MERGE_C R9, RZ, R5, RZ ;  /* 0x00000005ff09723e */ /* 0x001fe400048060ff */
[----:B-1----:R-:W-:Y:S02]  /*1f060*/  F2FP.SATFINITE.E5M2.F32.PACK_AB_MERGE_C R15, RZ, R6, RZ ;  /* 0x00000006ff0f723e */ /* 0x002fe400048060ff */
[----:B------:R-:W-:Y:S01]  /*1f070*/  F2FP.SATFINITE.E5M2.F32.PACK_AB_MERGE_C R7, RZ, R4, RZ ;  /* 0x00000004ff07723e */ /* 0x000fe200048060ff */
[----:B------:R0:W-:Y:S04]  /*1f080*/  @!P3 STG.E.U8 desc[UR20][R24.64+0xf1], R11 ;  /* 0x0000f10b1800b986 */ /* 0x0001e8000c101114 */
[----:B------:R-:W-:Y:S04]  /*1f090*/  @!P6 STG.E.U8 desc[UR20][R2.64+0xf8], R13 ;  /* 0x0000f80d0200e986 */ /* 0x000fe8000c101114 */
[----:B------:R5:W-:Y:S01]  /*1f0a0*/  @!P1 STG.E.U8 desc[UR20][R2.64+0xf9], R7 ;  /* 0x0000f90702009986 */ /* 0x000be2000c101114 */
[----:B--2---:R-:W-:-:S03]  /*1f0b0*/  FMUL R4, R35, UR22 ;  /* 0x0000001623047c20 */ /* 0x004fc60008400000 */
[----:B------:R-:W2:Y:S01]  /*1f0c0*/  LDL.LU R35, [R1+0x274] ;  /* 0x0002740001237983 */ /* 0x000ea20000300800 */
[----:B---3--:R-:W-:-:S03]  /*1f0d0*/  FMUL R5, R37, UR22 ;  /* 0x0000001625057c20 */ /* 0x008fc60008400000 */
[----:B------:R-:W3:Y:S01]  /*1f0e0*/  LDL.LU R37, [R1+0x278] ;  /* 0x0002780001257983 */ /* 0x000ee20000300800 */
[----:B----4-:R-:W-:-:S03]  /*1f0f0*/  FMUL R6, R34, UR22 ;  /* 0x0000001622067c20 */ /* 0x010fc60008400000 */
[----:B------:R-:W4:Y:S01]  /*1f100*/  LDL.LU R34, [R1+0x27c] ;  /* 0x00027c0001227983 */ /* 0x000f220000300800 */
[----:B0-----:R-:W-:Y:S01]  /*1f110*/  F2FP.SATFINITE.E5M2.F32.PACK_AB_MERGE_C R11, RZ, R4, RZ ;  /* 0x00000004ff0b723e */ /* 0x001fe200048060ff */
[----:B-----5:R-:W-:Y:S02]  /*1f120*/  FMUL R2, R33, UR22 ;  /* 0x0000001621027c20 */ /* 0x020fe40008400000 */
[----:B------:R-:W5:Y:S01]  /*1f130*/  LDL.LU R33, [R1+0x280] ;  /* 0x0002800001217983 */ /* 0x000f620000300800 */
[----:B------:R-:W-:-:S03]  /*1f140*/  FMUL R3, R31, UR22 ;  /* 0x000000161f037c20 */ /* 0x000fc60008400000 */
[----:B------:R-:W5:Y:S01]  /*1f150*/  LDL.LU R31, [R1+0x284] ;  /* 0x00028400011f7983 */ /* 0x000f620000300800 */
[----:B------:R-:W-:-:S03]  /*1f160*/  FMUL R4, R30, UR22 ;  /* 0x000000161e047c20 */ /* 0x000fc60008400000 */
[----:B------:R-:W5:Y:S01]  /*1f170*/  LDL.LU R30, [R1+0x288] ;  /* 0x00028800011e7983 */ /* 0x000f620000300800 */
[C---:B------:R-:W-:Y:S02]  /*1f180*/  ISETP.LT.OR P5, PT, R0.reuse, 0xf9, !P2 ;  /* 0x000000f90000780c */ /* 0x040fe400057a1670 */
[----:B------:R-:W-:Y:S02]  /*1f190*/  ISETP.LT.OR P2, PT, R0, 0xfa, !P2 ;  /* 0x000000fa0000780c */ /* 0x000fe40005741670 */
[C---:B------:R-:W-:Y:S02]  /*1f1a0*/  ISETP.GE.AND P6, PT, R32.reuse, 0x81, PT ;  /* 0x000000812000780c */ /* 0x040fe40003fc6270 */
[----:B------:R-:W-:Y:S02]  /*1f1b0*/  ISETP.GE.AND P3, PT, R32, 0x89, PT ;  /* 0x000000892000780c */ /* 0x000fe40003f66270 */
[----:B------:R-:W-:-:S05]  /*1f1c0*/  ISETP.LT.OR P1, PT, R0, 0x1, !P6 ;  /* 0x000000010000780c */ /* 0x000fca0007721670 */
[----:B------:R0:W-:Y:S01]  /*1f1d0*/  @!P5 STG.E.U8 desc[UR20][R24.64+0xf8], R9 ;  /* 0x0000f8091800d986 */ /* 0x0001e2000c101114 */
[----:B------:R-:W-:-:S03]  /*1f1e0*/  ISETP.LT.OR P5, PT, R0, 0x1, !P3 ;  /* 0x000000010000780c */ /* 0x000fc60005fa1670 */
[----:B------:R-:W-:Y:S01]  /*1f1f0*/  @!P2 STG.E.U8 desc[UR20][R24.64+0xf9], R15 ;  /* 0x0000f90f1800a986 */ /* 0x000fe2000c101114 */
[C---:B------:R-:W-:Y:S02]  /*1f200*/  ISETP.LT.OR P2, PT, R0.reuse, 0x2, !P6 ;  /* 0x000000020000780c */ /* 0x040fe40007741670 */
[----:B------:R-:W-:Y:S02]  /*1f210*/  F2FP.SATFINITE.E5M2.F32.PACK_AB_MERGE_C R5, RZ, R5, RZ ;  /* 0x00000005ff05723e */ /* 0x000fe400048060ff */
[----:B------:R-:W-:Y:S01]  /*1f220*/  F2FP.SATFINITE.E5M2.F32.PACK_AB_MERGE_C R7, RZ, R6, RZ ;  /* 0x00000006ff07723e */ /* 0x000fe200048060ff */
[----:B------:R1:W-:Y:S01]  /*1f230*/  @!P1 STG.E.U8 desc[UR20][R28.64], R11 ;  /* 0x0000000b1c009986 */ /* 0x0003e2000c101114 */
[----:B------:R-:W-:Y:S02]  /*1f240*/  ISETP.LT.OR P1, PT, R0, 0x2, !P3 ;  /* 0x000000020000780c */ /* 0x000fe40005f21670 */
[----:B0-----:R-:W-:Y:S01]  /*1f250*/  F2FP.SATFINITE.E5M2.F32.PACK_AB_MERGE_C R9, RZ, R2, RZ ;  /* 0x00000002ff09723e */ /* 0x001fe200048060ff */
[----:B------:R-:W-:-:S02]  /*1f260*/  FMUL R2, R36, UR22 ;  /* 0x0000001624027c20 */ /* 0x000fc40008400000 */
[----:B------:R-:W5:Y:S04]  /*1f270*/  LDL.LU R36, [R1+0x28c] ;  /* 0x00028c0001247983 */ /* 0x000f680000300800 */
[----:B------:R0:W-:Y:S04]  /*1f280*/  @!P2 STG.E.U8 desc[UR20][R28.64+0x1], R5 ;  /* 0x000001051c00a986 */ /* 0x0001e8000c101114 */
[----:B------:R4:W-:Y:S01]  /*1f290*/  @!P5 STG.E.U8 desc[UR20][R26.64], R7 ;  /* 0x000000071a00d986 */ /* 0x0009e2000c101114 */
[----:B------:R-:W-:Y:S02]  /*1f2a0*/  ISETP.LT.OR P5, PT, R0, 0xa, !P6 ;  /* 0x0000000a0000780c */ /* 0x000fe400077a1670 */
[----:B------:R-:W-:-:S02]  /*1f2b0*/  F2FP.SATFINITE.E5M2.F32.PACK_AB_MERGE_C R13, RZ, R3, RZ ;  /* 0x00000003ff0d723e */ /* 0x000fc400048060ff */
[----:B-1----:R-:W-:Y:S02]  /*1f2c0*/  F2FP.SATFINITE.E5M2.F32.PACK_AB_MERGE_C R11, RZ, R4, RZ ;  /* 0x00000004ff0b723e */ /* 0x002fe400048060ff */
[----:B0-----:R-:W-:Y:S01]  /*1f2d0*/  F2FP.SATFINITE.E5M2.F32.PACK_AB_MERGE_C R5, RZ, R2, RZ ;  /* 0x00000002ff05723e */ /* 0x001fe200048060ff */
[----:B------:R0:W-:Y:S06]  /*1f2e0*/  @!P1 STG.E.U8 desc[UR20][R26.64+0x1], R9 ;  /* 0x000001091a009986 */ /* 0x0001ec000c101114 */
[----:B------:R1:W-:Y:S01]  /*1f2f0*/  @!P5 STG.E.U8 desc[UR20][R28.64+0x9], R11 ;  /* 0x0000090b1c00d986 */ /* 0x0003e2000c101114 */
[----:B--2---:R-:W-:-:S03]  /*1f300*/  FMUL R3, R35, UR22 ;  /* 0x0000001623037c20 */ /* 0x004fc60008400000 */
[----:B------:R-:W2:Y:S01]  /*1f310*/  LDL.LU R35, [R1+0x290] ;  /* 0x0002900001237983 */ /* 0x000ea20000300800 */
[----:B---3--:R-:W-:-:S03]  /*1f320*/  FMUL R4, R37, UR22 ;  /* 0x0000001625047c20 */ /* 0x008fc60008400000 */
[----:B------:R-:W3:Y:S01]  /*1f330*/  LDL.LU R37, [R1+0x294] ;  /* 0x0002940001257983 */ /* 0x000ee20000300800 */
[----:B----4-:R-:W-:-:S03]  /*1f340*/  FMUL R2, R34, UR22 ;  /* 0x0000001622027c20 */ /* 0x010fc60008400000 */
[----:B------:R-:W4:Y:S01]  /*1f350*/  LDL.LU R34, [R1+0x298] ;  /* 0x0002980001227983 */ /* 0x000f220000300800 */
[----:B------:R-:W-:Y:S02]  /*1f360*/  F2FP.SATFINITE.E5M2.F32.PACK_AB_MERGE_C R7, RZ, R3, RZ ;  /* 0x00000003ff07723e */ /* 0x000fe400048060ff */
[----:B0-----:R-:W-:Y:S02]  /*1f370*/  F2FP.SATFINITE.E5M2.F32.PACK_AB_MERGE_C R9, RZ, R4, RZ ;  /* 0x00000004ff09723e */ /* 0x001fe400048060ff */
[----:B-1----:R-:W-:Y:S01]  /*1f380*/  F2FP.SATFINITE.E5M2.F32.PACK_AB_MERGE_C R11, RZ, R2, RZ ;  /* 0x00000002ff0b723e */ /* 0x002fe200048060ff */
[----:B-----5:R-:W-:Y:S02]  /*1f390*/  FMUL R3, R33, UR22 ;  /* 0x0000001621037c20 */ /* 0x020fe40008400000 */
[----:B------:R-:W5:Y:S01]  /*1f3a0*/  LDL.LU R33, [R1+0x29c] ;  /* 0x00029c0001217983 */ /* 0x000f620000300800 */
[----:B------:R-:W-:-:S03]  /*1f3b0*/  FMUL R4, R31, UR22 ;  /* 0x000000161f047c20 */ /* 0x000fc60008400000 */
[----:B------:R-:W5:Y:S01]  /*1f3c0*/  LDL.LU R31, [R1+0x2a0] ;  /* 0x0002a000011f7983 */ /* 0x000f620000300800 */
[----:B------:R-:W-:-:S03]  /*1f3d0*/  FMUL R2, R30, UR22 ;  /* 0x000000161e027c20 */ /* 0x000fc60008400000 */
[----:B------:R-:W5:Y:S01]  /*1f3e0*/  LDL.LU R30, [R1+0x2a4] ;  /* 0x0002a400011e7983 */ /* 0x000f620000300800 */
[C---:B------:R-:W-:Y:S02]  /*1f3f0*/  ISETP.LT.OR P2, PT, R0.reuse, 0x9, !P6 ;  /* 0x000000090000780c */ /* 0x040fe40007741670 */
[C---:B------:R-:W-:Y:S02]  /*1f400*/  ISETP.LT.OR P1, PT, R0.reuse, 0x9, !P3 ;  /* 0x000000090000780c */ /* 0x040fe40005f21670 */
[----:B------:R-:W-:-:S09]  /*1f410*/  ISETP.LT.OR P5, PT, R0, 0x11, !P6 ;  /* 0x000000110000780c */ /* 0x000fd200077a1670 */
[----:B------:R0:W-:Y:S01]  /*1f420*/  @!P2 STG.E.U8 desc[UR20][R28.64+0x8], R13 ;  /* 0x0000080d1c00a986 */ /* 0x0001e2000c101114 */
[----:B------:R-:W-:-:S03]  /*1f430*/  ISETP.LT.OR P2, PT, R0, 0xa, !P3 ;  /* 0x0000000a0000780c */ /* 0x000fc60005f41670 */
[----:B------:R1:W-:Y:S01]  /*1f440*/  @!P1 STG.E.U8 desc[UR20][R26.64+0x8], R5 ;  /* 0x000008051a009986 */ /* 0x0003e2000c101114 */
[----:B------:R-:W-:Y:S02]  /*1f450*/  ISETP.LT.OR P1, PT, R0, 0x11, !P3 ;  /* 0x000000110000780c */ /* 0x000fe40005f21670 */
[----:B0-----:R-:W-:-:S07]  /*1f460*/  F2FP.SATFINITE.E5M2.F32.PACK_AB_MERGE_C R13, RZ, R3, RZ ;  /* 0x00000003ff0d723e */ /* 0x001fce00048060ff */
[----:B------:R0:W-:Y:S01]  /*1f470*/  @!P2 STG.E.U8 desc[UR20][R26.64+0x9], R7 ;  /* 0x000009071a00a986 */ /* 0x0001e2000c101114 */
[----:B------:R-:W-:Y:S01]  /*1f480*/  ISETP.LT.OR P2, PT, R0, 0x12, !P6 ;  /* 0x000000120000780c */ /* 0x000fe20007741670 */
[----:B------:R-:W-:Y:S02]  /*1f490*/  FMUL R3, R36, UR22 ;  /* 0x0000001624037c20 */ /* 0x000fe40008400000 */
[----:B------:R0:W-:Y:S01]  /*1f4a0*/  @!P5 STG.E.U8 desc[UR20][R28.64+0x10], R9 ;  /* 0x000010091c00d986 */ /* 0x0001e2000c101114 */
[----:B------:R-:W-:-:S03]  /*1f4b0*/  ISETP.LT.OR P5, PT, R0, 0x12, !P3 ;  /* 0x000000120000780c */ /* 0x000fc60005fa1670 */
[----:B------:R-:W5:Y:S01]  /*1f4c0*/  LDL.LU R36, [R1+0x2a8] ;  /* 0x0002a80001247983 */ /* 0x000f620000300800 */
[----:B-1----:R-:W-:Y:S02]  /*1f4d0*/  F2FP.SATFINITE.E5M2.F32.PACK_AB_MERGE_C R5, RZ, R4, RZ ;  /* 0x00000004ff05723e */ /* 0x002fe400048060ff */
[----:B0-----:R-:W-:Y:S02]  /*1f4e0*/  F2FP.SATFINITE.E5M2.F32.PACK_AB_MERGE_C R7, RZ, R2, RZ ;  /* 0x00000002ff07723e */ /* 0x001fe400048060ff */
[----:B------:R-:W-:Y:S01]  /*1f4f0*/  F2FP.SATFINITE.E5M2.F32.PACK_AB_MERGE_C R9, RZ, R3, RZ ;  /* 0x00000003ff09723e */ /* 0x000fe200048060ff */
[----:B------:R0:W-:Y:S04]  /*1f500*/  @!P2 STG.E.U8 desc[UR20][R28.64+0x11], R11 ;  /* 0x0000110b1c00a986 */ /* 0x0001e8000c101114 */
[----:B------:R1:W-:Y:S04]  /*1f510*/  @!P5 STG.E.U8 desc[UR20][R26.64+0x11], R5 ;  /* 0x000011051a00d986 */ /* 0x0003e8000c101114 */
[----:B------:R1:W-:Y:S01]  /*1f520*/  @!P1 STG.E.U8 desc[UR20][R26.64+0x10], R13 ;  /* 0x0000100d1a009986 */ /* 0x0003e2000c101114 */
[----:B--2---:R-:W-:-:S03]  /*1f530*/  FMUL R4, R35, UR22 ;  /* 0x0000001623047c20 */ /* 0x004fc60008400000 */
[----:B------:R-:W2:Y:S01]  /*1f540*/  LDL.LU R35, [R1+0x2ac] ;  /* 0x0002ac0001237983 */ /* 0x000ea20000300800 */
[----:B---3--:R-:W-:-:S03]  /*1f550*/  FMUL R2, R37, UR22 ;  /* 0x0000001625027c20 */ /* 0x008fc60008400000 */
[----:B------:R-:W3:Y:S01]  /*1f560*/  LDL.LU R37, [R1+0x2b0] ;  /* 0x0002b00001257983 */ /* 0x000ee20000300800 */
[----:B----4-:R-:W-:-:S03]  /*1f570*/  FMUL R3, R34, UR22 ;  /* 0x0000001622037c20 */ /* 0x010fc60008400000 */
[----:B------:R-:W4:Y:S01]  /*1f580*/  LDL.LU R34, [R1+0x2b4] ;  /* 0x0002b40001227983 */ /* 0x000f220000300800 */
[----:B0-----:R-:W-:Y:S02]  /*1f590*/  F2FP.SATFINITE.E5M2.F32.PACK_AB_MERGE_C R11, RZ, R4, RZ ;  /* 0x00000004ff0b723e */ /* 0x001fe400048060ff */
[----:B-1----:R-:W-:Y:S02]  /*1f5a0*/  F2FP.SATFINITE.E5M2.F32.PACK_AB_MERGE_C R5, RZ, R2, RZ ;  /* 0x00000002ff05723e */ /* 0x002fe400048060ff */
[----:B------:R-:W-:Y:S01]  /*1f5b0*/  F2FP.SATFINITE.E5M2.F32.PACK_AB_MERGE_C R13, RZ, R3, RZ ;  /* 0x00000003ff0d723e */ /* 0x000fe200048060ff */
        /* <DEDUP_REMOVED lines=14> */
[----:B------:R-:W-:-:S05]  /*1f6a0*/  ISETP.LT.OR P5, PT, R0, 0x22, !P6 ;  /* 0x000000220000780c */ /* 0x000fca00077a1670 */
[----:B------:R1:W-:Y:S01]  /*1f6b0*/  @!P2 STG.E.U8 desc[UR20][R26.64+0x19], R5 ;  /* 0x000019051a00a986 */ /* 0x0003e2000c101114 */
[----:B0-----:R-:W-:-:S03]  /*1f6c0*/  F2FP.SATFINITE.E5M2.F32.PACK_AB_MERGE_C R7, RZ, R4, RZ ;  /* 0x00000004ff07723e */ /* 0x001fc600048060ff */
[----:B------:R-:W-:Y:S01]  /*1f6d0*/  @!P1 STG.E.U8 desc[UR20][R28.64+0x20], R13 ;  /* 0x0000200d1c009986 */ /* 0x000fe2000c101114 */
[----:B------:R-:W-:Y:S01]  /*1f6e0*/  ISETP.LT.OR P1, PT, R0, 0x21, !P3 ;  /* 0x000000210000780c */ /* 0x000fe20005f21670 */
[----:B------:R-:W-:Y:S02]  /*1f6f0*/  FMUL R4, R36, UR22 ;  /* 0x0000001624047c20 */ /* 0x000fe40008400000 */
[----:B------:R-:W5:Y:S01]  /*1f700*/  LDL.LU R36, [R1+0x2c4] ;  /* 0x0002c40001247983 */ /* 0x000f620000300800 */
[----:B------:R-:W-:Y:S02]  /*1f710*/  F2FP.SATFINITE.E5M2.F32.PACK_AB_MERGE_C R9, RZ, R2, RZ ;  /* 0x00000002ff09723e */ /* 0x000fe400048060ff */
[----:B-1----:R-:W-:Y:S02]  /*1f720*/  F2FP.SATFINITE.E5M2.F32.PACK_AB_MERGE_C R11, RZ, R3, RZ ;  /* 0x00000003ff0b723e */ /* 0x002fe400048060ff */
[----:B------:R-:W-:Y:S01]  /*1f730*/  F2FP.SATFINITE.E5M2.F32.PACK_AB_MERGE_C R5, RZ, R4, RZ ;  /* 0x00000004ff05723e */ /* 0x000fe200048060ff */
        /* <DEDUP_REMOVED lines=9> */
[----:B------:R-:W-:Y:S02]  /*1f7d0*/  F2FP.SATFINITE.E5M2.F32.PACK_AB_MERGE_C R13, RZ, R3, RZ ;  /* 0x00000003ff0d723e */ /* 0x000fe400048060ff */
        /* <DEDUP_REMOVED lines=13> */
[----:B------:R-:W-:-:S09]  /*1f8b0*/  ISETP.LT.OR P5, PT, R0, 0x2a, !P3 ;  /* 0x0000002a0000780c */ /* 0x000fd20005fa1670 */
[----:B------:R1:W-:Y:S01]  /*1f8c0*/  @!P2 STG.E.U8 desc[UR20][R28.64+0x29], R7 ;  /* 0x000029071c00a986 */ /* 0x0003e2000c101114 */
[C---:B------:R-:W-:Y:S02]  /*1f8d0*/  ISETP.LT.OR P2, PT, R0.reuse, 0x32, !P6 ;  /* 0x000000320000780c */ /* 0x040fe40007741670 */
[----:B0-----:R-:W-:Y:S01]  /*1f8e0*/  F2FP.SATFINITE.E5M2.F32.PACK_AB_MERGE_C R5, RZ, R2, RZ ;  /* 0x00000002ff05723e */ /* 0x001fe200048060ff */
[----:B------:R-:W-:Y:S01]  /*1f8f0*/  @!P1 STG.E.U8 desc[UR20][R26.64+0x28], R13 ;  /* 0x0000280d1a009986 */ /* 0x000fe2000c101114 */
[----:B------:R-:W-:Y:S01]  /*1f900*/  ISETP.LT.OR P1, PT, R0, 0x31, !P6 ;  /* 0x000000310000780c */ /* 0x000fe20007721670 */
[----:B------:R-:W-:Y:S02]  /*1f910*/  FMUL R2, R36, UR22 ;  /* 0x0000001624027c20 */ /* 0x000fe40008400000 */
[----:B------:R0:W-:Y:S01]  /*1f920*/  @!P5 STG.E.U8 desc[UR20][R26.64+0x29], R9 ;  /* 0x000029091a00d986 */ /* 0x0001e2000c101114 */
[----:B------:R-:W-:-:S03]  /*1f930*/  ISETP.LT.OR P5, PT, R0, 0x31, !P3 ;  /* 0x000000310000780c */ /* 0x000fc60005fa1670 */
[----:B------:R-:W5:Y:S01]  /*1f940*/  LDL.LU R36, [R1+0x2e0] ;  /* 0x0002e00001247983 */ /* 0x000f620000300800 */
[----:B------:R-:W-:Y:S02]  /*1f950*/  F2FP.SATFINITE.E5M2.F32.PACK_AB_MERGE_C R11, RZ, R3, RZ ;  /* 0x00000003ff0b723e */ /* 0x000fe400048060ff */
[----:B-1----:R-:W-:Y:S02]  /*1f960*/  F2FP.SATFINITE.E5M2.F32.PACK_AB_MERGE_C R7, RZ, R4, RZ ;  /* 0x00000004ff07723e */ /* 0x002fe400048060ff */
[----:B0-----:R-:W-:Y:S01]  /*1f970*/  F2FP.SATFINITE.E5M2.F32.PACK_AB_MERGE_C R9, RZ, R2, RZ ;  /* 0x00000002ff09723e */ /* 0x001fe200048060ff */
        /* <DEDUP_REMOVED lines=20> */
[----:B------:R-:W-:Y:S02]  /*1fac0*/  ISETP.LT.OR P5, PT, R0, 0x3a, !P6 ;  /* 0x0000003a0000780c */ /* 0x000fe400077a1670 */
[----:B------:R-:W-:-:S07]  /*1fad0*/  F2FP.SATFINITE.E5M2.F32.PACK_AB_MERGE_C R11, RZ, R3, RZ ;  /* 0x00000003ff0b723e */ /* 0x000fce00048060ff */
[----:B------:R0:W-:Y:S01]  /*1fae0*/  @!P2 STG.E.U8 desc[UR20][R26.64+0x31], R9 ;  /* 0x000031091a00a986 */ /* 0x0001e2000c101114 */
[----:B------:R-:W-:-:S03]  /*1faf0*/  ISETP.LT.OR P2, PT, R0, 0x3a, !P3 ;  /* 0x0000003a0000780c */ /* 0x000fc60005f41670 */
[----:B------:R-:W-:Y:S01]  /*1fb00*/  @!P1 STG.E.U8 desc[UR20][R28.64+0x38], R13 ;  /* 0x0000380d1c009986 */ /* 0x000fe2000c101114 */
[----:B------:R-:W-:-:S03]  /*1fb10*/  ISETP.LT.OR P1, PT, R0, 0x39, !P3 ;  /* 0x000000390000780c */ /* 0x000fc60005f21670 */
[----:B------:R1:W-:Y:S01]  /*1fb20*/  @!P5 STG.E.U8 desc[UR20][R28.64+0x39], R5 ;  /* 0x000039051c00d986 */ /* 0x0003e2000c101114 */
[----:B------:R-:W-:Y:S02]  /*1fb30*/  ISETP.LT.OR P5, PT, R0, 0x41, !P6 ;  /* 0x000000410000780c */ /* 0x000fe400077a1670 */
[----:B0-----:R-:W-:Y:S01]  /*1fb40*/  F2FP.SATFINITE.E5M2.F32.PACK_AB_MERGE_C R9, RZ, R4, RZ ;  /* 0x00000004ff09723e */ /* 0x001fe200048060ff */
[----:B------:R-:W-:Y:S02]  /*1fb50*/  FMUL R3, R36, UR22 ;  /* 0x0000001624037c20 */ /* 0x000fe40008400000 */
[----:B------:R-:W5:Y:S01]  /*1fb60*/  LDL.LU R36, [R1+0x2fc] ;  /* 0x0002fc0001247983 */ /* 0x000f620000300800 */
        /* <DEDUP_REMOVED lines=26> */
[----:B------:R-:W-:-:S03]  /*1fd10*/  ISETP.LT.OR P1, PT, R0, 0x49, !P6 ;  /* 0x000000490000780c */ /* 0x000fc60007721670 */
[----:B------:R1:W-:Y:S01]  /*1fd20*/  @!P5 STG.E.U8 desc[UR20][R26.64+0x41], R7 ;  /* 0x000041071a00d986 */ /* 0x0003e2000c101114 */
[----:B------:R-:W-:Y:S02]  /*1fd30*/  ISETP.LT.OR P5, PT, R0, 0x49, !P3 ;  /* 0x000000490000780c */ /* 0x000fe40005fa1670 */
[----:B0-----:R-:W-:-:S03]  /*1fd40*/  F2FP.SATFINITE.E5M2.F32.PACK_AB_MERGE_C R5, RZ, R4, RZ ;  /* 0x00000004ff05723e */ /* 0x001fc600048060ff */
[----:B------:R-:W-:Y:S01]  /*1fd50*/  @!P2 STG.E.U8 desc[UR20][R28.64+0x49], R11 ;  /* 0x0000490b1c00a986 */ /* 0x000fe2000c101114 */
[----:B------:R-:W-:Y:S02]  /*1fd60*/  ISETP.LT.OR P2, PT, R0, 0x4a, !P3 ;  /* 0x0000004a0000780c */ /* 0x000fe40005f41670 */
[----:B-1----:R-:W-:Y:S01]  /*1fd70*/  F2FP.SATFINITE.E5M2.F32.PACK_AB_MERGE_C R13, RZ, R3, RZ ;  /* 0x00000003ff0d723e */ /* 0x002fe200048060ff */
[----:B------:R-:W-:Y:S02]  /*1fd80*/  FMUL R4, R36, UR22 ;  /* 0x0000001624047c20 */ /* 0x000fe40008400000 */
[----:B------:R-:W5:Y:S01]  /*1fd90*/  LDL.LU R36, [R1+0x318] ;  /* 0x0003180001247983 */ /* 0x000f620000300800 */
[----:B------:R-:W-:-:S03]  /*1fda0*/  F2FP.SATFINITE.E5M2.F32.PACK_AB_MERGE_C R7, RZ, R2, RZ ;  /* 0x00000002ff07723e */ /* 0x000fc600048060ff */
[----:B------:R0:W-:Y:S04]  /*1fdb0*/  @!P1 STG.E.U8 desc[UR20][R28.64+0x48], R9 ;  /* 0x000048091c009986 */ /* 0x0001e8000c101114 */
[----:B------:R1:W-:Y:S01]  /*1fdc0*/  @!P5 STG.E.U8 desc[UR20][R26.64+0x48], R5 ;  /* 0x000048051a00d986 */ /* 0x0003e2000c101114 */
[----:B0-----:R-:W-:-:S03]  /*1fdd0*/  F2FP.SATFINITE.E5M2.F32.PACK_AB_MERGE_C R9, RZ, R4, RZ ;  /* 0x00000004ff09723e */ /* 0x001fc600048060ff */
[----:B------:R0:W-:Y:S01]  /*1fde0*/  @!P2 STG.E.U8 desc[UR20][R26.64+0x49], R7 ;  /* 0x000049071a00a986 */ /* 0x0001e2000c101114 */
[----:B--2---:R-:W-:-:S03]  /*1fdf0*/  FMUL R2, R35, UR22 ;  /* 0x0000001623027c20 */ /* 0x004fc60008400000 */
[----:B------:R-:W2:Y:S01]  /*1fe00*/  LDL.LU R35, [R1+0x31c] ;  /* 0x00031c0001237983 */ /* 0x000ea20000300800 */
[----:B---3--:R-:W-:-:S03]  /*1fe10*/  FMUL R3, R37, UR22 ;  /* 0x0000001625037c20 */ /* 0x008fc60008400000 */
[----:B------:R-:W3:Y:S01]  /*1fe20*/  LDL.LU R37, [R1+0x320] ;  /* 0x0003200001257983 */ /* 0x000ee20000300800 */
[----:B----4-:R-:W-:-:S03]  /*1fe30*/  FMUL R4, R34, UR22 ;  /* 0x0000001622047c20 */ /* 0x010fc60008400000 */
[----:B------:R-:W4:Y:S01]  /*1fe40*/  LDL.LU R34, [R1+0x324] ;  /* 0x0003240001227983 */ /* 0x000f220000300800 */
[----:B-1----:R-:W-:Y:S02]  /*1fe50*/  F2FP.SATFINITE.E5M2.F32.PACK_AB_MERGE_C R5, RZ, R2, RZ ;  /* 0x00000002ff05723e */ /* 0x002fe400048060ff */
[----:B------:R-:W-:Y:S02]  /*1fe60*/  F2FP.SATFINITE.E5M2.F32.PACK_AB_MERGE_C R11, RZ, R3, RZ ;  /* 0x00000003ff0b723e */ /* 0x000fe400048060ff */
        /* <DEDUP_REMOVED lines=14> */
[----:B------:R-:W-:Y:S01]  /*1ff50*/  @!P2 STG.E.U8 desc[UR20][R26.64+0x51], R11 ;  /* 0x0000510b1a00a986 */ /* 0x000fe2000c101114 */
[----:B------:R-:W-:-:S05]  /*1ff60*/  ISETP.LT.OR P2, PT, R0, 0x5a, !P6 ;  /* 0x0000005a0000780c */ /* 0x000fca0007741670 */
[----:B------:R1:W-:Y:S01]  /*1ff70*/  @!P1 STG.E.U8 desc[UR20][R26.64+0x50], R5 ;  /* 0x000050051a009986 */ /* 0x0003e2000c101114 */
[----:B0-----:R-:W-:-:S03]  /*1ff80*/  F2FP.SATFINITE.E5M2.F32.PACK_AB_MERGE_C R9, RZ, R2, RZ ;  /* 0x00000002ff09723e */ /* 0x001fc600048060ff */
[----:B------:R0:W-:Y:S01]  /*1ff90*/  @!P5 STG.E.U8 desc[UR20][R28.64+0x58], R7 ;  /* 0x000058071c00d986 */ /* 0x0001e2000c101114 */
[----:B------:R-:W-:Y:S01]  /*1ffa0*/  ISETP.LT.OR P5, PT, R0, 0x5a, !P3 ;  /* 0x0000005a0000780c */ /* 0x000fe20005fa1670 */
[----:B------:R-:W-:Y:S02]  /*1ffb0*/  FMUL R2, R36, UR22 ;  /* 0x0000001624027c20 */ /* 0x000fe40008400000 */
[----:B------:R-:W5:Y:S01]  /*1ffc0*/  LDL.LU R36, [R1+0x334] ;  /* 0x0003340001247983 */ /* 0x000f620000300800 */
[----:B------:R-:W-:Y:S02]  /*1ffd0*/  F2FP.SATFINITE.E5M2.F32.PACK_AB_MERGE_C R13, RZ, R3, RZ ;  /* 0x00000003ff0d723e */ /* 0x000fe400048060ff */
[----:B-1----:R-:W-:Y:S02]  /*1ffe0*/  F2FP.SATFINITE.E5M2.F32.PACK_AB_MERGE_C R5, RZ, R4, RZ ;  /* 0x00000004ff05723e */ /* 0x002fe400048060ff */
[----:B0-----:R-:W-:Y:S01]  /*1fff0*/  F2FP.SATFINITE.E5M2.F32.PACK_AB_MERGE_C R7, RZ, R2, RZ ;  /* 0x00000002ff07723e */ /* 0x001fe200048060ff */
        /* <DEDUP_REMOVED lines=22> */
[----:B------:R-:W-:Y:S01]  /*20160*/  @!P2 STG.E.U8 desc[UR20][R28.64+0x61], R11 ;  /* 0x0000610b1c00a986 */ /* 0x000fe2000c101114 */
[----:B------:R-:W-:Y:S02]  /*20170*/  ISETP.LT.OR P2, PT, R0, 0x62, !P3 ;  /* 0x000000620000780c */ /* 0x000fe40005f41670 */
[----:B0-----:R-:W-:-:S07]  /*20180*/  F2FP.SATFINITE.E5M2.F32.PACK_AB_MERGE_C R13, RZ, R3, RZ ;  /* 0x00000003ff0d723e */ /* 0x001fce00048060ff */
[----:B------:R0:W-:Y:S01]  /*20190*/  @!P1 STG.E.U8 desc[UR20][R28.64+0x60], R7 ;  /* 0x000060071c009986 */ /* 0x0001e2000c101114 */
[----:B------:R-:W-:-:S03]  /*201a0*/  ISETP.LT.OR P1, PT, R0, 0x69, !P6 ;  /* 0x000000690000780c */ /* 0x000fc60007721670 */
[----:B------:R1:W-:Y:S01]  /*201b0*/  @!P5 STG.E.U8 desc[UR20][R26.64+0x60], R9 ;  /* 0x000060091a00d986 */ /* 0x0003e2000c101114 */
[----:B------:R-:W-:Y:S01]  /*201c0*/  ISETP.LT.OR P5, PT, R0, 0x6a, !P6 ;  /* 0x0000006a0000780c */ /* 0x000fe200077a1670 */
[----:B------:R-:W-:Y:S02]  /*201d0*/  FMUL R3, R36, UR22 ;  /* 0x0000001624037c20 */ /* 0x000fe40008400000 */
[----:B------:R-:W5:Y:S01]  /*201e0*/  LDL.LU R36, [R1+0x350] ;  /* 0x0003500001247983 */ /* 0x000f620000300800 */
[----:B0-----:R-:W-:Y:S02]  /*201f0*/  F2FP.SATFINITE.E5M2.F32.PACK_AB_MERGE_C R7, RZ, R4, RZ ;  /* 0x00000004ff07723e */ /* 0x001fe400048060ff */
[----:B------:R-:W-:Y:S02]  /*20200*/  F2FP.SATFINITE.E5M2.F32.PACK_AB_MERGE_C R11, RZ, R3, RZ ;  /* 0x00000003ff0b723e */ /* 0x000fe400048060ff */
[----:B-1----:R-:W-:Y:S01]  /*20210*/  F2FP.SATFINITE.E5M2.F32.PACK_AB_MERGE_C R9, RZ, R2, RZ ;  /* 0x00000002ff09723e */ /* 0x002fe200048060ff */
        /* <DEDUP_REMOVED lines=33> */
[----:B-1----:R-:W-:Y:S02]  /*20430*/  F2FP.SATFINITE.E5M2.F32.PACK_AB_MERGE_C R5, RZ, R2, RZ ;  /* 0x00000002ff05723e */ /* 0x002fe400048060ff */
[----:B------:R-:W-:Y:S02]  /*20440*/  F2FP.SATFINITE.E5M2.F32.PACK_AB_MERGE_C R11, RZ, R3, RZ ;  /* 0x00000003ff0b723e */ /* 0x000fe400048060ff */
        /* <DEDUP_REMOVED lines=29> */
[----:B------:R-:W-:-:S03]  /*20620*/  ISETP.LT.OR P1, PT, R0, 0x81, !P3 ;  /* 0x000000810000780c */ /* 0x000fc60005f21670 */
        /* <DEDUP_REMOVED lines=186> */
[----:B---3--:R-:W-:Y:S01]  /*211d0*/  FMUL R3, R38, UR22 ;  /* 0x0000001626037c20 */ /* 0x008fe20008400000 */
[----:B0-----:R-:W-:Y:S01]  /*211e0*/  F2FP.SATFINITE.E5M2.F32.PACK_AB_MERGE_C R5, RZ, R2, RZ ;  /* 0x00000002ff05723e */ /* 0x001fe200048060ff */
[----:B----4-:R-:W-:Y:S02]  /*211f0*/  FMUL R4, R34, UR22 ;  /* 0x0000001622047c20 */ /* 0x010fe40008400000 */
[----:B------:R-:W3:Y:S01]  /*21200*/  LDL.LU R34, [R1+0x420] ;  /* 0x0004200001227983 */ /* 0x000ee20000300800 */
[----:B------:R-:W-:Y:S02]  /*21210*/  F2FP.SATFINITE.E5M2.F32.PACK_AB_MERGE_C R13, RZ, R3, RZ ;  /* 0x00000003ff0d723e */ /* 0x000fe400048060ff */
[----:B-1----:R-:W-:Y:S01]  /*21220*/  F2FP.SATFINITE.E5M2.F32.PACK_AB_MERGE_C R7, RZ, R4, RZ ;  /* 0x00000004ff07723e */ /* 0x002fe200048060ff */
[----:B-----5:R-:W-:Y:S02]  /*21230*/  FMUL R2, R33, UR22 ;  /* 0x0000001621027c20 */ /* 0x020fe40008400000 */
[----:B------:R-:W4:Y:S01]  /*21240*/  LDL.LU R33, [R1+0x424] ;  /* 0x0004240001217983 */ /* 0x000f220000300800 */
[----:B------:R-:W-:-:S03]  /*21250*/  FMUL R3, R31, UR22 ;  /* 0x000000161f037c20 */ /* 0x000fc60008400000 */
[----:B------:R-:W5:Y:S01]  /*21260*/  LDL.LU R31, [R1+0x428] ;  /* 0x00042800011f7983 */ /* 0x000f620000300800 */
[----:B------:R-:W-:-:S03]  /*21270*/  FMUL R4, R30, UR22 ;  /* 0x000000161e047c20 */ /* 0x000fc60008400000 */
[----:B------:R-:W5:Y:S01]  /*21280*/  LDL.LU R30, [R1+0x42c] ;  /* 0x00042c00011e7983 */ /* 0x000f620000300800 */
[C---:B------:R-:W-:Y:S02]  /*21290*/  ISETP.LT.OR P2, PT, R0.reuse, 0xca, !P3 ;  /* 0x000000ca0000780c */ /* 0x040fe40005f41670 */
[C---:B------:R-:W-:Y:S01]  /*212a0*/  ISETP.LT.OR P5, PT, R0.reuse, 0xd1, !P6 ;  /* 0x000000d10000780c */ /* 0x040fe200077a1670 */
[----:B------:R-:W5:Y:S01]  /*212b0*/  LDL.LU R41, [R1+0x430] ;  /* 0x0004300001297983 */ /* 0x000f620000300800 */
[----:B------:R-:W-:-:S03]  /*212c0*/  ISETP.LT.OR P1, PT, R0, 0xd1, !P3 ;  /* 0x000000d10000780c */ /* 0x000fc60005f21670 */
[----:B------:R-:W5:Y:S04]  /*212d0*/  LDL.LU R40, [R1+0x434] ;  /* 0x0004340001287983 */ /* 0x000f680000300800 */
[----:B------:R-:W5:Y:S04]  /*212e0*/  LDL.LU R38, [R1+0x438] ;  /* 0x0004380001267983 */ /* 0x000f680000300800 */
[----:B------:R0:W-:Y:S01]  /*212f0*/  @!P2 STG.E.U8 desc[UR20][R26.64+0xc9], R11 ;  /* 0x0000c90b1a00a986 */ /* 0x0001e2000c101114 */
[----:B------:R-:W-:-:S03]  /*21300*/  ISETP.LT.OR P2, PT, R0, 0xd2, !P6 ;  /* 0x000000d20000780c */ /* 0x000fc60007741670 */
[----:B------:R1:W-:Y:S01]  /*21310*/  @!P5 STG.E.U8 desc[UR20][R28.64+0xd0], R9 ;  /* 0x0000d0091c00d986 */ /* 0x0003e2000c101114 */
[----:B------:R-:W-:Y:S02]  /*21320*/  ISETP.LT.OR P5, PT, R0, 0xd2, !P3 ;  /* 0x000000d20000780c */ /* 0x000fe40005fa1670 */
[----:B0-----:R-:W-:-:S07]  /*21330*/  F2FP.SATFINITE.E5M2.F32.PACK_AB_MERGE_C R11, RZ, R3, RZ ;  /* 0x00000003ff0b723e */ /* 0x001fce00048060ff */
[----:B------:R0:W-:Y:S01]  /*21340*/  @!P2 STG.E.U8 desc[UR20][R28.64+0xd1], R5 ;  /* 0x0000d1051c00a986 */ /* 0x0001e2000c101114 */
[C---:B------:R-:W-:Y:S02]  /*21350*/  ISETP.LT.OR P2, PT, R0.reuse, 0xda, !P6 ;  /* 0x000000da0000780c */ /* 0x040fe40007741670 */
[----:B-1----:R-:W-:Y:S01]  /*21360*/  F2FP.SATFINITE.E5M2.F32.PACK_AB_MERGE_C R9, RZ, R2, RZ ;  /* 0x00000002ff09723e */ /* 0x002fe200048060ff */
[----:B------:R-:W-:Y:S01]  /*21370*/  @!P1 STG.E.U8 desc[UR20][R26.64+0xd0], R13 ;  /* 0x0000d00d1a009986 */ /* 0x000fe2000c101114 */
[C---:B------:R-:W-:Y:S01]  /*21380*/  ISETP.LT.OR P1, PT, R0.reuse, 0xd9, !P6 ;  /* 0x000000d90000780c */ /* 0x040fe20007721670 */
[----:B------:R-:W-:Y:S02]  /*21390*/  FMUL R2, R37, UR22 ;  /* 0x0000001625027c20 */ /* 0x000fe40008400000 */
[----:B------:R1:W-:Y:S01]  /*213a0*/  @!P5 STG.E.U8 desc[UR20][R26.64+0xd1], R7 ;  /* 0x0000d1071a00d986 */ /* 0x0003e2000c101114 */
[----:B------:R-:W-:Y:S01]  /*213b0*/  ISETP.LT.OR P5, PT, R0, 0xd9, !P3 ;  /* 0x000000d90000780c */ /* 0x000fe20005fa1670 */
[----:B------:R-:W-:-:S02]  /*213c0*/  FMUL R3, R36, UR22 ;  /* 0x0000001624037c20 */ /* 0x000fc40008400000 */
[----:B------:R-:W5:Y:S04]  /*213d0*/  LDL.LU R37, [R1+0x43c] ;  /* 0x00043c0001257983 */ /* 0x000f680000300800 */
[----:B------:R-:W5:Y:S01]  /*213e0*/  LDL.LU R36, [R1+0x440] ;  /* 0x0004400001247983 */ /* 0x000f620000300800 */
[----:B0-----:R-:W-:Y:S02]  /*213f0*/  F2FP.SATFINITE.E5M2.F32.PACK_AB_MERGE_C R5, RZ, R4, RZ ;  /* 0x00000004ff05723e */ /* 0x001fe400048060ff */
[----:B-1----:R-:W-:Y:S01]  /*21400*/  F2FP.SATFINITE.E5M2.F32.PACK_AB_MERGE_C R7, RZ, R2, RZ ;  /* 0x00000002ff07723e */ /* 0x002fe200048060ff */
[----:B------:R0:W-:Y:S01]  /*21410*/  @!P1 STG.E.U8 desc[UR20][R28.64+0xd8], R9 ;  /* 0x0000d8091c009986 */ /* 0x0001e2000c101114 */
[----:B------:R-:W-:-:S03]  /*21420*/  F2FP.SATFINITE.E5M2.F32.PACK_AB_MERGE_C R13, RZ, R3, RZ ;  /* 0x00000003ff0d723e */ /* 0x000fc600048060ff */
[----:B------:R-:W-:Y:S04]  /*21430*/  @!P2 STG.E.U8 desc[UR20][R28.64+0xd9], R11 ;  /* 0x0000d90b1c00a986 */ /* 0x000fe8000c101114 */
[----:B------:R1:W-:Y:S01]  /*21440*/  @!P5 STG.E.U8 desc[UR20][R26.64+0xd8], R5 ;  /* 0x0000d8051a00d986 */ /* 0x0003e2000c101114 */
[----:B--2---:R-:W-:-:S03]  /*21450*/  FMUL R4, R35, UR22 ;  /* 0x0000001623047c20 */ /* 0x004fc60008400000 */
[----:B------:R-:W2:Y:S01]  /*21460*/  LDL.LU R35, [R1+0x444] ;  /* 0x0004440001237983 */ /* 0x000ea20000300800 */
[----:B---3--:R-:W-:Y:S01]  /*21470*/  FMUL R2, R34, UR22 ;  /* 0x0000001622027c20 */ /* 0x008fe20008400000 */
[----:B0-----:R-:W-:Y:S02]  /*21480*/  F2FP.SATFINITE.E5M2.F32.PACK_AB_MERGE_C R9, RZ, R4, RZ ;  /* 0x00000004ff09723e */ /* 0x001fe400048060ff */
[----:B------:R-:W3:Y:S02]  /*21490*/  LDL.LU R34, [R1+0x448] ;  /* 0x0004480001227983 */ /* 0x000ee40000300800 */
[----:B-1----:R-:W-:Y:S01]  /*214a0*/  F2FP.SATFINITE.E5M2.F32.PACK_AB_MERGE_C R5, RZ, R2, RZ ;  /* 0x00000002ff05723e */ /* 0x002fe200048060ff */
[----:B----4-:R-:W-:Y:S02]  /*214b0*/  FMUL R3, R33, UR22 ;  /* 0x0000001621037c20 */ /* 0x010fe40008400000 */
[----:B------:R-:W4:Y:S01]  /*214c0*/  LDL.LU R33, [R1+0x44c] ;  /* 0x00044c0001217983 */ /* 0x000f220000300800 */
[----:B-----5:R-:W-:-:S03]  /*214d0*/  FMUL R4, R31, UR22 ;  /* 0x000000161f047c20 */ /* 0x020fc60008400000 */
        /* <DEDUP_REMOVED lines=9> */
[----:B------:R-:W-:-:S03]  /*21570*/  ISETP.LT.OR P1, PT, R0, 0xe1, !P3 ;  /* 0x000000e10000780c */ /* 0x000fc60005f21670 */
[----:B------:R1:W-:Y:S01]  /*21580*/  @!P5 STG.E.U8 desc[UR20][R28.64+0xe1], R9 ;  /* 0x0000e1091c00d986 */ /* 0x0003e2000c101114 */
[----:B------:R-:W-:Y:S02]  /*21590*/  ISETP.LT.OR P5, PT, R0, 0xe9, !P6 ;  /* 0x000000e90000780c */ /* 0x000fe400077a1670 */
[----:B------:R-:W-:Y:S02]  /*215a0*/  F2FP.SATFINITE.E5M2.F32.PACK_AB_MERGE_C R11, RZ, R3, RZ ;  /* 0x00000003ff0b723e */ /* 0x000fe400048060ff */
[----:B0-----:R-:W-:-:S03]  /*215b0*/  F2FP.SATFINITE.E5M2.F32.PACK_AB_MERGE_C R7, RZ, R4, RZ ;  /* 0x00000004ff07723e */ /* 0x001fc600048060ff */
[----:B------:R-:W-:Y:S01]  /*215c0*/  @!P2 STG.E.U8 desc[UR20][R26.64+0xe1], R11 ;  /* 0x0000e10b1a00a986 */ /* 0x000fe2000c101114 */
[----:B------:R-:W-:-:S03]  /*215d0*/  ISETP.LT.OR P2, PT, R0, 0xea, !P6 ;  /* 0x000000ea0000780c */ /* 0x000fc60007741670 */
[----:B------:R0:W-:Y:S01]  /*215e0*/  @!P1 STG.E.U8 desc[UR20][R26.64+0xe0], R5 ;  /* 0x0000e0051a009986 */ /* 0x0001e2000c101114 */
[----:B------:R-:W-:-:S03]  /*215f0*/  ISETP.LT.OR P1, PT, R0, 0xe9, !P3 ;  /* 0x000000e90000780c */ /* 0x000fc60005f21670 */
[----:B------:R0:W-:Y:S01]  /*21600*/  @!P5 STG.E.U8 desc[UR20][R28.64+0xe8], R7 ;  /* 0x0000e8071c00d986 */ /* 0x0001e2000c101114 */
[----:B------:R-:W-:Y:S01]  /*21610*/  ISETP.LT.OR P5, PT, R0, 0xea, !P3 ;  /* 0x000000ea0000780c */ /* 0x000fe20005fa1670 */
[----:B------:R-:W-:Y:S01]  /*21620*/  FMUL R3, R41, UR22 ;  /* 0x0000001629037c20 */ /* 0x000fe20008400000 */
[----:B------:R-:W-:Y:S01]  /*21630*/  FMUL R4, R40, UR22 ;  /* 0x0000001628047c20 */ /* 0x000fe20008400000 */
[----:B-1----:R-:W-:-:S03]  /*21640*/  F2FP.SATFINITE.E5M2.F32.PACK_AB_MERGE_C R9, RZ, R2, RZ ;  /* 0x00000002ff09723e */ /* 0x002fc600048060ff */
[----:B------:R-:W-:Y:S02]  /*21650*/  F2FP.SATFINITE.E5M2.F32.PACK_AB_MERGE_C R13, RZ, R3, RZ ;  /* 0x00000003ff0d723e */ /* 0x000fe400048060ff */
[----:B0-----:R-:W-:Y:S01]  /*21660*/  F2FP.SATFINITE.E5M2.F32.PACK_AB_MERGE_C R5, RZ, R4, RZ ;  /* 0x00000004ff05723e */ /* 0x001fe200048060ff */
[----:B------:R0:W-:Y:S01]  /*21670*/  @!P2 STG.E.U8 desc[UR20][R28.64+0xe9], R9 ;  /* 0x0000e9091c00a986 */ /* 0x0001e2000c101114 */
[----:B------:R-:W-:-:S03]  /*21680*/  ISETP.LT.OR P2, PT, R0, 0xf1, !P3 ;  /* 0x000000f10000780c */ /* 0x000fc60005f41670 */
[----:B------:R-:W-:Y:S01]  /*21690*/  @!P1 STG.E.U8 desc[UR20][R26.64+0xe8], R13 ;  /* 0x0000e80d1a009986 */ /* 0x000fe2000c101114 */
[----:B------:R-:W-:-:S03]  /*216a0*/  ISETP.LT.OR P1, PT, R0, 0xf1, !P6 ;  /* 0x000000f10000780c */ /* 0x000fc60007721670 */
[----:B------:R-:W-:Y:S01]  /*216b0*/  @!P5 STG.E.U8 desc[UR20][R26.64+0xe9], R5 ;  /* 0x0000e9051a00d986 */ /* 0x000fe2000c101114 */
[----:B------:R-:W-:Y:S01]  /*216c0*/  ISETP.LT.OR P5, PT, R0, 0xf2, !P6 ;  /* 0x000000f20000780c */ /* 0x000fe200077a1670 */
[----:B------:R-:W-:Y:S01]  /*216d0*/  FMUL R2, R38, UR22 ;  /* 0x0000001626027c20 */ /* 0x000fe20008400000 */
[----:B------:R-:W-:Y:S01]  /*216e0*/  FMUL R3, R37, UR22 ;  /* 0x0000001625037c20 */ /* 0x000fe20008400000 */
[----:B------:R-:W-:-:S03]  /*216f0*/  FMUL R4, R36, UR22 ;  /* 0x0000001624047c20 */ /* 0x000fc60008400000 */
[----:B------:R-:W-:Y:S02]  /*21700*/  F2FP.SATFINITE.E5M2.F32.PACK_AB_MERGE_C R7, RZ, R2, RZ ;  /* 0x00000002ff07723e */ /* 0x000fe400048060ff */
[----:B------:R-:W-:Y:S02]  /*21710*/  F2FP.SATFINITE.E5M2.F32.PACK_AB_MERGE_C R11, RZ, R3, RZ ;  /* 0x00000003ff0b723e */ /* 0x000fe400048060ff */
[----:B0-----:R-:W-:Y:S01]  /*21720*/  F2FP.SATFINITE.E5M2.F32.PACK_AB_MERGE_C R9, RZ, R4, RZ ;  /* 0x00000004ff09723e */ /* 0x001fe200048060ff */
[----:B------:R0:W-:Y:S01]  /*21730*/  @!P1 STG.E.U8 desc[UR20][R28.64+0xf0], R7 ;  /* 0x0000f0071c009986 */ /* 0x0001e2000c101114 */
[----:B------:R-:W-:-:S03]  /*21740*/  ISETP.LT.OR P1, PT, R0, 0xf9, !P6 ;  /* 0x000000f90000780c */ /* 0x000fc60007721670 */
[----:B------:R1:W-:Y:S01]  /*21750*/  @!P5 STG.E.U8 desc[UR20][R28.64+0xf1], R11 ;  /* 0x0000f10b1c00d986 */ /* 0x0003e2000c101114 */
[C---:B------:R-:W-:Y:S02]  /*21760*/  ISETP.LT.OR P5, PT, R0.reuse, 0xf2, !P3 ;  /* 0x000000f20000780c */ /* 0x040fe40005fa1670 */
[C---:B------:R-:W-:Y:S01]  /*21770*/  ISETP.LT.OR P6, PT, R0.reuse, 0xfa, !P6 ;  /* 0x000000fa0000780c */ /* 0x040fe200077c1670 */
[----:B------:R5:W-:Y:S01]  /*21780*/  @!P2 STG.E.U8 desc[UR20][R26.64+0xf0], R9 ;  /* 0x0000f0091a00a986 */ /* 0x000be2000c101114 */
[C---:B------:R-:W-:Y:S02]  /*21790*/  ISETP.LT.OR P2, PT, R0.reuse, 0xf9, !P3 ;  /* 0x000000f90000780c */ /* 0x040fe40005f41670 */
[----:B------:R-:W-:Y:S01]  /*217a0*/  ISETP.LT.OR P3, PT, R0, 0xfa, !P3 ;  /* 0x000000fa0000780c */ /* 0x000fe20005f61670 */
[----:B--2---:R-:W-:Y:S01]  /*217b0*/  FMUL R0, R35, UR22 ;  /* 0x0000001623007c20 */ /* 0x004fe20008400000 */
[----:B---3--:R-:W-:-:S04]  /*217c0*/  FMUL R2, R34, UR22 ;  /* 0x0000001622027c20 */ /* 0x008fc80008400000 */
[----:B0-----:R-:W-:Y:S02]  /*217d0*/  F2FP.SATFINITE.E5M2.F32.PACK_AB_MERGE_C R7, RZ, R0, RZ ;  /* 0x00000000ff07723e */ /* 0x001fe400048060ff */
[----:B-1----:R-:W-:Y:S01]  /*217e0*/  F2FP.SATFINITE.E5M2.F32.PACK_AB_MERGE_C R11, RZ, R2, RZ ;  /* 0x00000002ff0b723e */ /* 0x002fe200048060ff */
[----:B----4-:R-:W-:Y:S02]  /*217f0*/  FMUL R3, R33, UR22 ;  /* 0x0000001621037c20 */ /* 0x010fe40008400000 */
[----:B------:R0:W-:Y:S03]  /*21800*/  @!P5 STG.E.U8 desc[UR20][R26.64+0xf1], R7 ;  /* 0x0000f1071a00d986 */ /* 0x0001e6000c101114 */
[----:B------:R-:W-:Y:S01]  /*21810*/  F2FP.SATFINITE.E5M2.F32.PACK_AB_MERGE_C R3, RZ, R3, RZ ;  /* 0x00000003ff03723e */ /* 0x000fe200048060ff */
[----:B-----5:R-:W-:Y:S01]  /*21820*/  FMUL R4, R31, UR22 ;  /* 0x000000161f047c20 */ /* 0x020fe20008400000 */
[----:B------:R-:W-:-:S04]  /*21830*/  FMUL R5, R30, UR22 ;  /* 0x000000161e057c20 */ /* 0x000fc80008400000 */
[----:B------:R-:W-:Y:S02]  /*21840*/  F2FP.SATFINITE.E5M2.F32.PACK_AB_MERGE_C R9, RZ, R4, RZ ;  /* 0x00000004ff09723e */ /* 0x000fe400048060ff */
[----:B------:R-:W-:Y:S01]  /*21850*/  F2FP.SATFINITE.E5M2.F32.PACK_AB_MERGE_C R5, RZ, R5, RZ ;  /* 0x00000005ff05723e */ /* 0x000fe200048060ff */
[----:B------:R0:W-:Y:S04]  /*21860*/  @!P1 STG.E.U8 desc[UR20][R28.64+0xf8], R11 ;  /* 0x0000f80b1c009986 */ /* 0x0001e8000c101114 */
[----:B------:R0:W-:Y:S04]  /*21870*/  @!P6 STG.E.U8 desc[UR20][R28.64+0xf9], R3 ;  /* 0x0000f9031c00e986 */ /* 0x0001e8000c101114 */
[----:B------:R0:W-:Y:S04]  /*21880*/  @!P2 STG.E.U8 desc[UR20][R26.64+0xf8], R9 ;  /* 0x0000f8091a00a986 */ /* 0x0001e8000c101114 */
[----:B------:R0:W-:Y:S02]  /*21890*/  @!P3 STG.E.U8 desc[UR20][R26.64+0xf9], R5 ;  /* 0x0000f9051a00b986 */ /* 0x0001e4000c101114 */
.L_x_552:
[----:B------:R-:W-:Y:S05]  /*218a0*/  BSYNC B0 ;  /* 0x0000000000007941 */ /* 0x000fea0003800000 */
.L_x_38:
[----:B0-2---:R-:W2:Y:S04]  /*218b0*/  LDL.LU R3, [R1+0x45c] ;  /* 0x00045c0001037983 */ /* 0x005ea80000300800 */
[----:B------:R-:W2:Y:S01]  /*218c0*/  LDL.LU R2, [R1+0x460] ;  /* 0x0004600001027983 */ /* 0x000ea20000300800 */
[----:B------:R-:W-:Y:S01]  /*218d0*/  ULDC UR6, c[0x0][0xc] ;  /* 0x0000030000067ab9 */ /* 0x000fe20000000800 */
[----:B------:R-:W-:Y:S01]  /*218e0*/  ULDC UR7, c[0x0][0x10] ;  /* 0x0000040000077ab9 */ /* 0x000fe20000000800 */
[----:B---34-:R-:W2:Y:S01]  /*218f0*/  LDC R5, c[0x0][0x14] ;  /* 0x00000500ff057b82 */ /* 0x018ea20000000800 */
[----:B------:R-:W-:Y:S01]  /*21900*/  UIMAD.WIDE.U32 UR6, UR6, UR7, URZ ;  /* 0x00000007060672a5 */ /* 0x000fe2000f8e003f */
[----:B-----5:R-:W-:Y:S01]  /*21910*/  PRMT R0, RZ, 0x7610, R0 ;  /* 0x00007610ff007816 */ /* 0x020fe20000000000 */
[----:B------:R-:W-:-:S04]  /*21920*/  UMOV UR10, 0xffffffff ;  /* 0xffffffff000a7882 */ /* 0x000fc80000000000 */
[----:B--2---:R-:W-:-:S04]  /*21930*/  IMAD.WIDE.U32 R2, R5, UR6, R2 ;  /* 0x0000000605027c25 */ /* 0x004fc8000f8e0002 */
[----:B------:R-:W-:Y:S01]  /*21940*/  IMAD R5, R5, UR7, RZ ;  /* 0x0000000705057c24 */ /* 0x000fe2000f8e02ff */
[----:B------:R-:W-:Y:S01]  /*21950*/  ULDC.64 UR6, c[0x0][0x650] ;  /* 0x0001940000067ab9 */ /* 0x000fe20000000a00 */
[----:B------:R-:W-:Y:S01]  /*21960*/  IMAD.MOV.U32 R11, RZ, RZ, R2 ;  /* 0x000000ffff0b7224 */ /* 0x000fe200078e0002 */
[----:B------:R-:W-:Y:S01]  /*21970*/  ISETP.GE.U32.AND P1, PT, R2, UR6, PT ;  /* 0x0000000602007c0c */ /* 0x000fe2000bf26070 */
[----:B------:R-:W-:Y:S02]  /*21980*/  IMAD.IADD R13, R3, 0x1, R5 ;  /* 0x00000001030d7824 */ /* 0x000fe400078e0205 */
[----:B------:R-:W-:-:S03]  /*21990*/  IMAD.MOV.U32 R2, RZ, RZ, -0x1 ;  /* 0xffffffffff027424 */ /* 0x000fc600078e00ff */
[----:B------:R0:W-:Y:S01]  /*219a0*/  STL [R1+0x45c], R13 ;  /* 0x00045c0d01007387 */ /* 0x0001e20000100800 */
[----:B------:R-:W-:-:S03]  /*219b0*/  ISETP.GE.U32.AND.EX P1, PT, R13, UR7, PT, P1 ;  /* 0x000000070d007c0c */ /* 0x000fc6000bf26110 */
[----:B------:R0:W-:Y:S04]  /*219c0*/  STL [R1+0x460], R11 ;  /* 0x0004600b01007387 */ /* 0x0001e80000100800 */
[----:B------:R0:W-:Y:S06]  /*219d0*/  STL [R1+0x464], R2 ;  /* 0x0004640201007387 */ /* 0x0001ec0000100800 */
[----:B------:R-:W-:Y:S05]  /*219e0*/  @P1 BRA `(.L_x_553) ;  /* 0x0000000400741947 */ /* 0x000fea0003800000 */
[----:B------:R-:W2:Y:S01]  /*219f0*/  S2R R8, SR_CTAID.X ;  /* 0x0000000000087919 */ /* 0x000ea20000002500 */
[----:B------:R-:W-:Y:S01]  /*21a00*/  ULDC.64 UR16, c[0x0][0x628] ;  /* 0x00018a0000107ab9 */ /* 0x000fe20000000a00 */
[----:B------:R-:W3:Y:S01]  /*21a10*/  LDC R9, c[0x0][0x144] ;  /* 0x00005100ff097b82 */ /* 0x000ee20000000800 */
[----:B------:R-:W-:Y:S01]  /*21a20*/  ULDC UR6, c[0x0][0x150] ;  /* 0x0000540000067ab9 */ /* 0x000fe20000000800 */
[----:B------:R-:W4:Y:S01]  /*21a30*/  S2R R12, SR_CTAID.Y ;  /* 0x00000000000c7919 */ /* 0x000f220000002600 */
[----:B------:R-:W-:Y:S01]  /*21a40*/  ISETP.NE.U32.AND P1, PT, RZ, UR16, PT ;  /* 0x00000010ff007c0c */ /* 0x000fe2000bf25070 */
[----:B------:R-:W-:Y:S01]  /*21a50*/  ULDC UR18, c[0x0][0x630] ;  /* 0x00018c0000127ab9 */ /* 0x000fe20000000800 */
[----:B------:R-:W-:Y:S02]  /*21a60*/  R2UR UR14, R11 ;  /* 0x000000000b0e72ca */ /* 0x000fe400000e0000 */
[----:B------:R-:W-:Y:S01]  /*21a70*/  ISETP.NE.AND.EX P1, PT, RZ, UR17, PT, P1 ;  /* 0x00000011ff007c0c */ /* 0x000fe2000bf25310 */
[----:B------:R-:W0:Y:S01]  /*21a80*/  LDC.64 R6, c[0x0][0x620] ;  /* 0x00018800ff067b82 */ /* 0x000e220000000a00 */
[----:B------:R-:W-:-:S02]  /*21a90*/  R2UR UR15, R13 ;  /* 0x000000000d0f72ca */ /* 0x000fc400000e0000 */
[----:B--2---:R-:W-:-:S05]  /*21aa0*/  I2FP.F32.U32 R0, R8 ;  /* 0x0000000800007245 */ /* 0x004fca0000201000 */
[----:B------:R-:W-:-:S06]  /*21ab0*/  FMUL R0, R0, UR6 ;  /* 0x0000000600007c20 */ /* 0x000fcc0008400000 */
[----:B------:R-:W2:Y:S01]  /*21ac0*/  F2I.U32.TRUNC.NTZ R0, R0 ;  /* 0x0000000000007305 */ /* 0x000ea2000020f000 */
[----:B----4-:R-:W-:Y:S05]  /*21ad0*/  @!P1 BRA `(.L_x_554) ;  /* 0x0000000000309947 */ /* 0x010fea0003800000 */
        /* <DEDUP_REMOVED lines=12> */
.L_x_554:
[----:B------:R-:W-:Y:S01]  /*21ba0*/  USHF.R.U64 UR10, UR14, UR18, UR15 ;  /* 0x000000120e0a7299 */ /* 0x000fe2000800120f */
[----:B------:R-:W4:Y:S01]  /*21bb0*/  LDC.64 R22, c[0x0][0x640] ;  /* 0x00019000ff167b82 */ /* 0x000f220000000a00 */
[----:B------:R-:W-:Y:S01]  /*21bc0*/  USHF.R.U32.HI UR6, URZ, UR18, UR15 ;  /* 0x000000123f067299 */ /* 0x000fe2000801160f */
[----:B--2---:R-:W-:Y:S02]  /*21bd0*/  IMAD.MOV R10, RZ, RZ, -R0 ;  /* 0x000000ffff0a7224 */ /* 0x004fe400078e0a00 */
[----:B0-----:R-:W-:Y:S01]  /*21be0*/  IMAD.MOV.U32 R2, RZ, RZ, R11 ;  /* 0x000000ffff027224 */ /* 0x001fe200078e000b */
[----:B------:R-:W-:Y:S01]  /*21bf0*/  IADD3 R5, P1, RZ, -UR10, RZ ;  /* 0x8000000aff057c10 */ /* 0x000fe2000ff3e0ff */
[----:B---3--:R-:W-:Y:S02]  /*21c00*/  IMAD R18, R9, R10, R8 ;  /* 0x0000000a09127224 */ /* 0x008fe400078e0208 */
[----:B------:R-:W0:Y:S02]  /*21c10*/  LDC R4, c[0x0][0x618] ;  /* 0x00018600ff047b82 */ /* 0x000e240000000800 */
[----:B------:R-:W-:Y:S01]  /*21c20*/  IMAD.X R3, RZ, RZ, ~UR6, P1 ;  /* 0x80000006ff037e24 */ /* 0x000fe200088e06ff */
[----:B------:R-:W-:-:S03]  /*21c30*/  ULDC UR6, c[0x0][0x154] ;  /* 0x0000550000067ab9 */ /* 0x000fc60000000800 */
[-C--:B------:R-:W-:Y:S02]  /*21c40*/  IMAD R0, R3, R6.reuse, RZ ;  /* 0x0000000603007224 */ /* 0x080fe400078e02ff */
[----:B------:R-:W2:Y:S01]  /*21c50*/  LDC R14, c[0x0][0x608] ;  /* 0x00018200ff0e7b82 */ /* 0x000ea20000000800 */
[----:B------:R-:W-:Y:S02]  /*21c60*/  IMAD.MOV.U32 R3, RZ, RZ, R13 ;  /* 0x000000ffff037224 */ /* 0x000fe400078e000d */
[----:B------:R-:W-:-:S05]  /*21c70*/  IMAD.WIDE.U32 R2, R5, R6, R2 ;  /* 0x0000000605027225 */ /* 0x000fca00078e0002 */
[----:B------:R-:W3:Y:S01]  /*21c80*/  LDC R20, c[0x0][0x658] ;  /* 0x00019600ff147b82 */ /* 0x000ee20000000800 */
[----:B------:R-:W-:Y:S01]  /*21c90*/  IMAD R5, R5, R7, R0 ;  /* 0x0000000705057224 */ /* 0x000fe200078e0200 */
[----:B------:R-:W-:Y:S01]  /*21ca0*/  I2FP.F32.U32 R0, R12 ;  /* 0x0000000c00007245 */ /* 0x000fe20000201000 */
[----:B------:R-:W-:Y:S01]  /*21cb0*/  IMAD.MOV.U32 R7, RZ, RZ, 0x1 ;  /* 0x00000001ff077424 */ /* 0x000fe200078e00ff */
[----:B----4-:R-:W-:Y:S01]  /*21cc0*/  ISETP.NE.U32.AND P1, PT, R22, RZ, PT ;  /* 0x000000ff1600720c */ /* 0x010fe20003f25070 */
[----:B------:R-:W-:Y:S02]  /*21cd0*/  IMAD.IADD R3, R3, 0x1, R5 ;  /* 0x0000000103037824 */ /* 0x000fe400078e0205 */
[----:B------:R-:W-:Y:S01]  /*21ce0*/  FMUL R0, R0, UR6 ;  /* 0x0000000600007c20 */ /* 0x000fe20008400000 */
[----:B------:R-:W4:Y:S01]  /*21cf0*/  LDC R15, c[0x0][0x148] ;  /* 0x00005200ff0f7b82 */ /* 0x000f220000000800 */
[----:B------:R-:W-:Y:S01]  /*21d00*/  ISETP.NE.AND.EX P1, PT, R23, RZ, PT, P1 ;  /* 0x000000ff1700720c */ /* 0x000fe20003f25310 */
[----:B------:R-:W-:Y:S01]  /*21d10*/  IMAD.MOV.U32 R5, RZ, RZ, -0x1 ;  /* 0xffffffffff057424 */ /* 0x000fe200078e00ff */
[-CC-:B0-----:R-:W-:Y:S01]  /*21d20*/  SHF.R.U64 R10, R2, R4.reuse, R3.reuse ;  /* 0x00000004020a7219 */ /* 0x181fe20000001203 */
[----:B------:R0:W0:Y:S01]  /*21d30*/  F2I.U32.TRUNC.NTZ R13, R0 ;  /* 0x00000000000d7305 */ /* 0x000022000020f000 */
[----:B------:R-:W-:-:S03]  /*21d40*/  SHF.R.U32.HI R3, RZ, R4, R3 ;  /* 0x00000004ff037219 */ /* 0x000fc60000011603 */
[----:B------:R-:W0:Y:S01]  /*21d50*/  LDC R16, c[0x0][0x600] ;  /* 0x00018000ff107b82 */ /* 0x000e220000000800 */
[-CC-:B--2---:R-:W-:Y:S02]  /*21d60*/  SHF.R.U64 R8, R10, R14.reuse, R3.reuse ;  /* 0x0000000e0a087219 */ /* 0x184fe40000001203 */
[----:B------:R-:W-:-:S05]  /*21d70*/  SHF.R.U32.HI R3, RZ, R14, R3 ;  /* 0x0000000eff037219 */ /* 0x000fca0000011603 */
[----:B------:R-:W2:Y:S01]  /*21d80*/  LDC R17, c[0x0][0x648] ;  /* 0x00019200ff117b82 */ /* 0x000ea20000000800 */
[-CC-:B---3--:R-:W-:Y:S02]  /*21d90*/  SHF.R.U64 R11, R8, R20.reuse, R3.reuse ;  /* 0x00000014080b7219 */ /* 0x188fe40000001203 */
[-C--:B------:R-:W-:Y:S02]  /*21da0*/  SHF.L.U32 R5, R5, R20.reuse, RZ ;  /* 0x0000001405057219 */ /* 0x080fe400000006ff */
[-C--:B------:R-:W-:Y:S01]  /*21db0*/  SHF.R.U32.HI R3, RZ, R20.reuse, R3 ;  /* 0x00000014ff037219 */ /* 0x080fe20000011603 */
[----:B------:R-:W-:Y:S01]  /*21dc0*/  IMAD.MOV.U32 R2, RZ, RZ, R11 ;  /* 0x000000ffff027224 */ /* 0x000fe200078e000b */
[----:B------:R-:W-:Y:S01]  /*21dd0*/  SHF.L.U32 R20, R7, R20, RZ ;  /* 0x0000001407147219 */ /* 0x000fe200000006ff */
[----:B------:R-:W3:Y:S01]  /*21de0*/  LDC R19, c[0x0][0x638] ;  /* 0x00018e00ff137b82 */ /* 0x000ee20000000800 */
[----:B------:R-:W-:-:S07]  /*21df0*/  LOP3.LUT R39, RZ, R5, RZ, 0x33, !PT ;  /* 0x00000005ff277212 */ /* 0x000fce00078e33ff */
[----:B------:R-:W0:Y:S01]  /*21e00*/  LDC R21, c[0x0][0x610] ;  /* 0x00018400ff157b82 */ /* 0x000e220000000800 */
[----:B------:R-:W-:Y:S05]  /*21e10*/  @!P1 BRA `(.L_x_555) ;  /* 0x0000000000289947 */ /* 0x000fea0003800000 */
[----:B0-----:R-:W0:Y:S02]  /*21e20*/  LDC R0, c[0x0][0x64c] ;  /* 0x00019300ff007b82 */ /* 0x001e240000000800 */
[----:B0-----:R-:W-:-:S05]  /*21e30*/  IADD3 R7, P1, R11, R0, RZ ;  /* 0x000000000b077210 */ /* 0x001fca0007f3e0ff */
        /* <DEDUP_REMOVED lines=8> */
.L_x_555:
[----:B0-2---:R-:W-:Y:S01]  /*21ec0*/  SHF.R.U64 R0, R2, R17, R3 ;  /* 0x0000001102007219 */ /* 0x005fe20000001203 */
[----:B------:R-:W-:Y:S01]  /*21ed0*/  VIADD R3, R16, 0xffffffff ;  /* 0xffffffff10037836 */ /* 0x000fe20000000000 */
[----:B------:R-:W-:Y:S01]  /*21ee0*/  LOP3.LUT R39, R8, R39, RZ, 0xc0, !PT ;  /* 0x0000002708277212 */ /* 0x000fe200078ec0ff */
[----:B------:R-:W-:Y:S02]  /*21ef0*/  IMAD.MOV R13, RZ, RZ, -R13 ;  /* 0x000000ffff0d7224 */ /* 0x000fe400078e0a0d */
[----:B------:R-:W-:Y:S01]  /*21f00*/  IMAD.MOV R2, RZ, RZ, -R0 ;  /* 0x000000ffff027224 */ /* 0x000fe200078e0a00 */
[----:B------:R-:W-:Y:S01]  /*21f10*/  LOP3.LUT R3, R10, R3, RZ, 0xc0, !PT ;  /* 0x000000030a037212 */ /* 0x000fe200078ec0ff */
[----:B------:R-:W-:Y:S02]  /*21f20*/  IMAD R39, R20, R0, R39 ;  /* 0x0000000014277224 */ /* 0x000fe400078e0227 */
[----:B----4-:R-:W-:Y:S02]  /*21f30*/  @P4 IMAD R18, R15, R13, R12 ;  /* 0x0000000d0f124224 */ /* 0x010fe400078e020c */
[----:B---3--:R-:W-:-:S02]  /*21f40*/  IMAD R0, R2, R19, R11 ;  /* 0x0000001302007224 */ /* 0x008fc400078e020b */
[----:B------:R-:W-:Y:S02]  /*21f50*/  IMAD R39, R39, R21, R18 ;  /* 0x0000001527277224 */ /* 0x000fe400078e0212 */
[----:B------:R-:W-:Y:S02]  /*21f60*/  IMAD R2, R0, R16, R3 ;  /* 0x0000001000027224 */ /* 0x000fe400078e0203 */
[----:B------:R-:W-:-:S03]  /*21f70*/  IMAD.MOV.U32 R4, RZ, RZ, 0x1 ;  /* 0x00000001ff047424 */ /* 0x000fc600078e00ff */
[----:B------:R-:W-:Y:S02]  /*21f80*/  SEL R3, R2, R39, !P4 ;  /* 0x0000002702037207 */ /* 0x000fe40006000000 */
[----:B------:R-:W-:Y:S02]  /*21f90*/  PRMT R0, R4, 0x7610, R0 ;  /* 0x0000761004007816 */ /* 0x000fe40000000000 */
[----:B------:R-:W-:Y:S01]  /*21fa0*/  SEL R39, R39, R2, !P4 ;  /* 0x0000000227277207 */ /* 0x000fe20006000000 */
[----:B------:R2:W-:Y:S06]  /*21fb0*/  STL [R1+0x464], R3 ;  /* 0x0004640301007387 */ /* 0x0005ec0000100800 */
.L_x_553:
[----:B------:R3:W-:Y:S01]  /*21fc0*/  STL [R1+0x468], R39 ;  /* 0x0004682701007387 */ /* 0x0007e20000100800 */
[----:B------:R-:W-:-:S13]  /*21fd0*/  LOP3.LUT P1, RZ, R0, 0xff, RZ, 0xc0, !PT ;  /* 0x000000ff00ff7812 */ /* 0x000fda000782c0ff */
[----:B---3--:R-:W-:Y:S05]  /*21fe0*/  @P1 BRA `(.L_x_556) ;  /* 0xfffffdf000fc1947 */ /* 0x008fea000383ffff */
[----:B------:R-:W-:Y:S05]  /*21ff0*/  EXIT ;  /* 0x000000000000794d */ /* 0x000fea0003800000 */
.L_x_8:
[----:B------:R-:W2:Y:S01]  /*22000*/  LDL R20, [R1+0x460] ;  /* 0x0004600001147983 */ /* 0x000ea20000100800 */
[----:B0-----:R-:W-:-:S03]  /*22010*/  ULDC.64 UR4, c[0x0][0x650] ;  /* 0x0001940000047ab9 */ /* 0x001fc60000000a00 */
[----:B------:R-:W3:Y:S01]  /*22020*/  LDL R163, [R1+0x45c] ;  /* 0x00045c0001a37983 */ /* 0x000ee20000100800 */
[----:B------:R-:W-:Y:S01]  /*22030*/  PRMT R0, RZ, 0x7610, R0 ;  /* 0x00007610ff007816 */ /* 0x000fe20000000000 */
[----:B------:R-:W-:Y:S02]  /*22040*/  IMAD.MOV.U32 R12, RZ, RZ, -0x1 ;  /* 0xffffffffff0c7424 */ /* 0x000fe400078e00ff */
[----:B------:R-:W-:Y:S02]  /*22050*/  IMAD.MOV.U32 R4, RZ, RZ, -0x1 ;  /* 0xffffffffff047424 */ /* 0x000fe400078e00ff */
[----:B------:R-:W-:Y:S01]  /*22060*/  IMAD.MOV.U32 R11, RZ, RZ, -0x1 ;  /* 0xffffffffff0b7424 */ /* 0x000fe200078e00ff */
[----:B--2---:R-:W-:-:S04]  /*22070*/  ISETP.GE.U32.AND P0, PT, R20, UR4, PT ;  /* 0x0000000414007c0c */ /* 0x004fc8000bf06070 */
[----:B---3--:R-:W-:-:S13]  /*22080*/  ISETP.GE.U32.AND.EX P0, PT, R163, UR5, PT, P0 ;  /* 0x00000005a3007c0c */ /* 0x008fda000bf06100 */
[----:B------:R-:W-:Y:S05]  /*22090*/  @P0 BRA `(.L_x_557) ;  /* 0x0000000400300947 */ /* 0x000fea0003800000 */
[----:B------:R-:W0:Y:S01]  /*220a0*/  LDC.64 R16, c[0x0][0x628] ;  /* 0x00018a00ff107b82 */ /* 0x000e220000000a00 */
[----:B-1----:R-:W-:Y:S02]  /*220b0*/  IMAD.MOV.U32 R8, RZ, RZ, R20 ;  /* 0x000000ffff087224 */ /* 0x002fe400078e0014 */
[----:B------:R-:W-:-:S05]  /*220c0*/  IMAD.MOV.U32 R9, RZ, RZ, R163 ;  /* 0x000000ffff097224 */ /* 0x000fca00078e00a3 */
[----:B------:R-:W1:Y:S08]  /*220d0*/  LDC R12, c[0x0][0x630] ;  /* 0x00018c00ff0c7b82 */ /* 0x000e700000000800 */
[----:B------:R-:W2:Y:S01]  /*220e0*/  LDC.64 R18, c[0x0][0x620] ;  /* 0x00018800ff127b82 */ /* 0x000ea20000000a00 */
[----:B0-----:R-:W-:-:S04]  /*220f0*/  ISETP.NE.U32.AND P0, PT, R16, RZ, PT ;  /* 0x000000ff1000720c */ /* 0x001fc80003f05070 */
[----:B------:R-:W-:-:S13]  /*22100*/  ISETP.NE.AND.EX P0, PT, R17, RZ, PT, P0 ;  /* 0x000000ff1100720c */ /* 0x000fda0003f05300 */
[----:B-12---:R-:W-:Y:S05]  /*22110*/  @!P0 BRA `(.L_x_558) ;  /* 0x0000000000288947 */ /* 0x006fea0003800000 */
[----:B------:R-:W0:Y:S02]  /*22120*/  LDC R0, c[0x0][0x634] ;  /* 0x00018d00ff007b82 */ /* 0x000e240000000800 */
        /* <DEDUP_REMOVED lines=9> */
.L_x_558:
[----:B------:R-:W0:Y:S01]  /*221c0*/  LDC.64 R22, c[0x0][0x640] ;  /* 0x00019000ff167b82 */ /* 0x000e220000000a00 */
[-CC-:B------:R-:W-:Y:S01]  /*221d0*/  SHF.R.U64 R15, R8, R12.reuse, R9.reuse ;  /* 0x0000000c080f7219 */ /* 0x180fe20000001209 */
[----:B------:R-:W-:Y:S01]  /*221e0*/  IMAD.MOV.U32 R4, RZ, RZ, R20 ;  /* 0x000000ffff047224 */ /* 0x000fe200078e0014 */
[----:B------:R-:W-:Y:S01]  /*221f0*/  SHF.R.U32.HI R0, RZ, R12, R9 ;  /* 0x0000000cff007219 */ /* 0x000fe20000011609 */
[----:B------:R-:W-:Y:S01]  /*22200*/  IMAD.MOV.U32 R24, RZ, RZ, 0x1 ;  /* 0x00000001ff187424 */ /* 0x000fe200078e00ff */
[----:B------:R-:W-:-:S03]  /*22210*/  IADD3 R7, P0, RZ, -R15, RZ ;  /* 0x8000000fff077210 */ /* 0x000fc60007f1e0ff */
[----:B------:R-:W1:Y:S02]  /*22220*/  LDC R6, c[0x0][0x618] ;  /* 0x00018600ff067b82 */ /* 0x000e640000000800 */
[----:B------:R-:W-:-:S04]  /*22230*/  IMAD.X R5, RZ, RZ, ~R0, P0 ;  /* 0x000000ffff057224 */ /* 0x000fc800000e0e00 */
[-C--:B------:R-:W-:Y:S02]  /*22240*/  IMAD R0, R5, R18.reuse, RZ ;  /* 0x0000001205007224 */ /* 0x080fe400078e02ff */
[----:B------:R-:W2:Y:S01]  /*22250*/  LDC R8, c[0x0][0x608] ;  /* 0x00018200ff087b82 */ /* 0x000ea20000000800 */
[----:B------:R-:W-:Y:S02]  /*22260*/  IMAD.MOV.U32 R5, RZ, RZ, R163 ;  /* 0x000000ffff057224 */ /* 0x000fe400078e00a3 */
[----:B------:R-:W-:-:S05]  /*22270*/  IMAD.WIDE.U32 R4, R7, R18, R4 ;  /* 0x0000001207047225 */ /* 0x000fca00078e0004 */
[----:B------:R-:W3:Y:S01]  /*22280*/  LDC R21, c[0x0][0x658] ;  /* 0x00019600ff157b82 */ /* 0x000ee20000000800 */
[----:B------:R-:W-:Y:S01]  /*22290*/  IMAD R7, R7, R19, R0 ;  /* 0x0000001307077224 */ /* 0x000fe200078e0200 */
[----:B0-----:R-:W-:-:S03]  /*222a0*/  ISETP.NE.U32.AND P0, PT, R22, RZ, PT ;  /* 0x000000ff1600720c */ /* 0x001fc60003f05070 */
[----:B------:R-:W-:Y:S01]  /*222b0*/  IMAD.IADD R5, R5, 0x1, R7 ;  /* 0x0000000105057824 */ /* 0x000fe200078e0207 */
[----:B------:R-:W-:Y:S02]  /*222c0*/  ISETP.NE.AND.EX P0, PT, R23, RZ, PT, P0 ;  /* 0x000000ff1700720c */ /* 0x000fe40003f05300 */
[----:B------:R-:W0:Y:S02]  /*222d0*/  LDC R16, c[0x0][0x600] ;  /* 0x00018000ff107b82 */ /* 0x000e240000000800 */
[-CC-:B-1----:R-:W-:Y:S01]  /*222e0*/  SHF.R.U64 R12, R4, R6.reuse, R5.reuse ;  /* 0x00000006040c7219 */ /* 0x182fe20000001205 */
[----:B------:R-:W-:Y:S01]  /*222f0*/  IMAD.MOV.U32 R4, RZ, RZ, -0x1 ;  /* 0xffffffffff047424 */ /* 0x000fe200078e00ff */
[----:B------:R-:W-:-:S04]  /*22300*/  SHF.R.U32.HI R5, RZ, R6, R5 ;  /* 0x00000006ff057219 */ /* 0x000fc80000011605 */
[----:B------:R-:W1:Y:S01]  /*22310*/  LDC R18, c[0x0][0x648] ;  /* 0x00019200ff127b82 */ /* 0x000e620000000800 */
[-CC-:B--2---:R-:W-:Y:S02]  /*22320*/  SHF.R.U64 R17, R12, R8.reuse, R5.reuse ;  /* 0x000000080c117219 */ /* 0x184fe40000001205 */
[----:B------:R-:W-:-:S05]  /*22330*/  SHF.R.U32.HI R0, RZ, R8, R5 ;  /* 0x00000008ff007219 */ /* 0x000fca0000011605 */
[----:B------:R-:W2:Y:S01]  /*22340*/  LDC R20, c[0x0][0x638] ;  /* 0x00018e00ff147b82 */ /* 0x000ea20000000800 */
[-C--:B---3--:R-:W-:Y:S02]  /*22350*/  SHF.L.U32 R4, R4, R21.reuse, RZ ;  /* 0x0000001504047219 */ /* 0x088fe400000006ff */
[-CC-:B------:R-:W-:Y:S02]  /*22360*/  SHF.R.U64 R19, R17, R21.reuse, R0.reuse ;  /* 0x0000001511137219 */ /* 0x180fe40000001200 */
[----:B------:R-:W-:Y:S02]  /*22370*/  LOP3.LUT R26, RZ, R4, RZ, 0x33, !PT ;  /* 0x00000004ff1a7212 */ /* 0x000fe400078e33ff */
[----:B------:R-:W-:Y:S01]  /*22380*/  SHF.R.U32.HI R5, RZ, R21, R0 ;  /* 0x00000015ff057219 */ /* 0x000fe20000011600 */
[----:B------:R-:W3:Y:S01]  /*22390*/  LDC R25, c[0x0][0x610] ;  /* 0x00018400ff197b82 */ /* 0x000ee20000000800 */
[----:B------:R-:W-:Y:S01]  /*223a0*/  IMAD.MOV.U32 R4, RZ, RZ, R19 ;  /* 0x000000ffff047224 */ /* 0x000fe200078e0013 */
[----:B------:R-:W-:Y:S06]  /*223b0*/  @!P0 BRA `(.L_x_559) ;  /* 0x0000000000288947 */ /* 0x000fec0003800000 */
        /* <DEDUP_REMOVED lines=10> */
.L_x_559:
[----:B-1----:R-:W-:Y:S01]  /*22460*/  SHF.R.U64 R3, R4, R18, R5 ;  /* 0x0000001204037219 */ /* 0x002fe20000001205 */
[----:B0-----:R-:W-:Y:S01]  /*22470*/  VIADD R5, R16, 0xffffffff ;  /* 0xffffffff10057836 */ /* 0x001fe20000000000 */
[----:B------:R-:W-:Y:S01]  /*22480*/  SHF.L.U32 R24, R24, R21, RZ ;  /* 0x0000001518187219 */ /* 0x000fe200000006ff */
[----:B------:R-:W-:Y:S01]  /*22490*/  @P4 IMAD R10, R13, R14, R2 ;  /* 0x0000000e0d0a4224 */ /* 0x000fe200078e0202 */
[----:B------:R-:W-:Y:S01]  /*224a0*/  LOP3.LUT R0, R17, R26, RZ, 0xc0, !PT ;  /* 0x0000001a11007212 */ /* 0x000fe200078ec0ff */
[----:B------:R-:W-:Y:S01]  /*224b0*/  IMAD.MOV R4, RZ, RZ, -R3 ;  /* 0x000000ffff047224 */ /* 0x000fe200078e0a03 */
[----:B------:R-:W-:Y:S01]  /*224c0*/  LOP3.LUT R5, R12, R5, RZ, 0xc0, !PT ;  /* 0x000000050c057212 */ /* 0x000fe200078ec0ff */
[----:B------:R-:W-:Y:S02]  /*224d0*/  IMAD.MOV.U32 R2, RZ, RZ, 0x1 ;  /* 0x00000001ff027424 */ /* 0x000fe400078e00ff */
[----:B------:R-:W-:Y:S02]  /*224e0*/  IMAD R3, R24, R3, R0 ;  /* 0x0000000318037224 */ /* 0x000fe400078e0200 */
[----:B--2---:R-:W-:-:S02]  /*224f0*/  IMAD R0, R4, R20, R19 ;  /* 0x0000001404007224 */ /* 0x004fc400078e0213 */
[----:B---3--:R-:W-:Y:S02]  /*22500*/  IMAD R12, R3, R25, R10 ;  /* 0x00000019030c7224 */ /* 0x008fe400078e020a */
[----:B------:R-:W-:Y:S01]  /*22510*/  IMAD R3, R0, R16, R5 ;  /* 0x0000001000037224 */ /* 0x000fe200078e0205 */
[----:B------:R-:W-:Y:S01]  /*22520*/  PRMT R0, R2, 0x7610, R0 ;  /* 0x0000761002007816 */ /* 0x000fe20000000000 */
[----:B------:R-:W-:-:S03]  /*22530*/  IMAD.MOV.U32 R11, RZ, RZ, R15 ;  /* 0x000000ffff0b7224 */ /* 0x000fc600078e000f */
[----:B------:R-:W-:Y:S02]  /*22540*/  SEL R4, R3, R12, !P4 ;  /* 0x0000000c03047207 */ /* 0x000fe40006000000 */
[----:B------:R-:W-:-:S07]  /*22550*/  SEL R12, R12, R3, !P4 ;  /* 0x000000030c0c7207 */ /* 0x000fce0006000000 */
.L_x_557:
[----:B------:R-:W-:-:S08]  /*22560*/  NOP ;  /* 0x0000000000007918 */ /* 0x000fd00000000000 */
[----:B-1----:R-:W0:-:S00]  /*22570*/  USETMAXREG.DEALLOC.CTAPOOL 0x18 ;  /* 0x00000018000079c8 */ /* 0x002e0000080e0500 */
[----:B------:R-:W-:-:S13]  /*22580*/  ISETP.NE.AND P0, PT, RZ, UR8, PT ;  /* 0x00000008ff007c0c */ /* 0x000fda000bf05270 */
[----:B------:R-:W-:Y:S05]  /*22590*/  @P0 EXIT ;  /* 0x000000000000094d */ /* 0x000fea0003800000 */
[----:B0-----:R-:W-:Y:S01]  /*225a0*/  LOP3.LUT P0, RZ, R0, 0xff, RZ, 0xc0, !PT ;  /* 0x000000ff00ff7812 */ /* 0x001fe2000780c0ff */
[----:B------:R-:W-:Y:S02]  /*225b0*/  IMAD.MOV.U32 R0, RZ, RZ, 0x1 ;  /* 0x00000001ff007424 */ /* 0x000fe400078e00ff */
[----:B------:R-:W-:-:S10]  /*225c0*/  IMAD.MOV.U32 R8, RZ, RZ, RZ ;  /* 0x000000ffff087224 */ /* 0x000fd400078e00ff */
[----:B------:R-:W-:Y:S05]  /*225d0*/  @!P0 BRA `(.L_x_560) ;  /* 0x0000000c00548947 */ /* 0x000fea0003800000 */
[----:B------:R-:W0:Y:S01]  /*225e0*/  LDC R0, c[0x0][0x28c] ;  /* 0x0000a300ff007b82 */ /* 0x000e220000000800 */
[----:B------:R-:W-:Y:S01]  /*225f0*/  ULDC UR5, c[0x0][0x658] ;  /* 0x0001960000057ab9 */ /* 0x000fe20000000800 */
[----:B------:R-:W-:Y:S01]  /*22600*/  UMOV UR7, 0xffffffff ;  /* 0xffffffff00077882 */ /* 0x000fe20000000000 */
[----:B------:R-:W-:Y:S01]  /*22610*/  ULDC UR6, c[0x0][0xc] ;  /* 0x0000030000067ab9 */ /* 0x000fe20000000800 */
[----:B------:R-:W-:Y:S01]  /*22620*/  USHF.L.U32 UR9, UR7, UR5, URZ ;  /* 0x0000000507097299 */ /* 0x000fe2000800063f */
[----:B------:R-:W-:Y:S01]  /*22630*/  BSSY B0, `(.L_x_560) ;  /* 0x00000cf000007945 */ /* 0x000fe20003800000 */
[----:B------:R-:W-:Y:S01]  /*22640*/  UMOV UR8, 0x1 ;  /* 0x0000000100087882 */ /* 0x000fe20000000000 */
[----:B------:R-:W-:Y:S01]  /*22650*/  ULDC UR7, c[0x0][0x10] ;  /* 0x0000040000077ab9 */ /* 0x000fe20000000800 */
[----:B------:R-:W1:Y:S01]  /*22660*/  S2UR UR10, SR_CgaCtaId ;  /* 0x00000000000a79c3 */ /* 0x000e620000008800 */
[----:B------:R-:W-:Y:S01]  /*22670*/  UIMAD.WIDE.U32 UR6, UR6, UR7, URZ ;  /* 0x00000007060672a5 */ /* 0x000fe2000f8e003f */
[----:B------:R-:W-:Y:S01]  /*22680*/  IMAD.MOV.U32 R10, RZ, RZ, 0x1 ;  /* 0x00000001ff0a7424 */ /* 0x000fe200078e00ff */
[----:B------:R-:W-:Y:S01]  /*22690*/  USHF.L.U32 UR5, UR8, UR5, URZ ;  /* 0x0000000508057299 */ /* 0x000fe2000800063f */
[----:B------:R-:W-:Y:S01]  /*226a0*/  IMAD.MOV.U32 R8, RZ, RZ, RZ ;  /* 0x000000ffff087224 */ /* 0x000fe200078e00ff */
[----:B------:R-:W-:Y:S01]  /*226b0*/  ULDC UR4, c[0x0][0x600] ;  /* 0x0001800000047ab9 */ /* 0x000fe20000000800 */
[----:B------:R-:W-:Y:S01]  /*226c0*/  ULDC UR8, c[0x0][0x14] ;  /* 0x0000050000087ab9 */ /* 0x000fe20000000800 */
[----:B------:R-:W-:-:S02]  /*226d0*/  ULOP3.LUT UR21, UR13, 0x2, URZ, 0xfc, !UPT ;  /* 0x000000020d157892 */ /* 0x000fc4000f8efc3f */
[----:B------:R-:W-:Y:S02]  /*226e0*/  UIMAD.WIDE.U32 UR22, UR6, UR8, URZ ;  /* 0x00000008061672a5 */ /* 0x000fe4000f8e003f */
[----:B------:R-:W-:Y:S02]  /*226f0*/  UIMAD UR16, UR7, UR8, URZ ;  /* 0x00000008071072a4 */ /* 0x000fe4000f8e023f */
[----:B------:R-:W-:Y:S02]  /*22700*/  UIADD3 UR4, UR4, -0x1, URZ ;  /* 0xffffffff04047890 */ /* 0x000fe4000fffe03f */
[----:B------:R-:W-:Y:S01]  /*22710*/  ULOP3.LUT UR18, URZ, UR9, URZ, 0x33, !UPT ;  /* 0x000000093f127292 */ /* 0x000fe2000f8e333f */
[----:B0-----:R-:W-:Y:S01]  /*22720*/  VIADD R0, R0, 0x1f ;  /* 0x0000001f00007836 */ /* 0x001fe20000000000 */
[----:B------:R-:W-:Y:S01]  /*22730*/  UIADD3 UR16, UR23, UR16, URZ ;  /* 0x0000001017107290 */ /* 0x000fe2000fffe03f */
[----:B------:R-:W-:-:S03]  /*22740*/  ULDC.64 UR24, c[0x0][0x198] ;  /* 0x0000660000187ab9 */ /* 0x000fc60000000a00 */
[----:B------:R-:W-:Y:S01]  /*22750*/  SHF.R.S32.HI R3, RZ, 0x1f, R0 ;  /* 0x0000001fff037819 */ /* 0x000fe20000011400 */
[----:B-1----:R-:W-:-:S03]  /*22760*/  IMAD.U32 R7, RZ, RZ, UR10 ;  /* 0x0000000aff077e24 */ /* 0x002fc6000f8e00ff */
[----:B------:R-:W-:Y:S01]  /*22770*/  LEA.HI R3, R3, R0, RZ, 0x5 ;  /* 0x0000000003037211 */ /* 0x000fe200078f28ff */
[----:B------:R-:W-:-:S03]  /*22780*/  IMAD.MOV.U32 R0, RZ, RZ, 0x1 ;  /* 0x00000001ff007424 */ /* 0x000fc600078e00ff */
[----:B------:R-:W-:-:S05]  /*22790*/  SHF.R.S32.HI R6, RZ, 0x5, R3 ;  /* 0x00000005ff067819 */ /* 0x000fca0000011403 */
[----:B------:R-:W-:-:S07]  /*227a0*/  VIADD R16, R6, 0x1 ;  /* 0x0000000106107836 */ /* 0x000fce0000000000 */
.L_x_571:
[----:B------:R-:W-:-:S03]  /*227b0*/  UMOV UR6, 0xffffffff ;  /* 0xffffffff00067882 */ /* 0x000fc60000000000 */
[----:B------:R-:W-:Y:S05]  /*227c0*/  BRA.DIV UR6, `(.L_x_561) ;  /* 0x00000016063c7947 */ /* 0x000fea000b800000 */
[----:B------:R-:W-:-:S13]  /*227d0*/  ELECT P0, URZ, PT ;  /* 0x00000000003f782f */ /* 0x000fda0003800000 */
.L_x_592:
[----:B------:R-:W0:Y:S01]  /*227e0*/  LDC R2, c[0x0][0x28c] ;  /* 0x0000a300ff027b82 */ /* 0x000e220000000800 */
[----:B------:R-:W-:Y:S01]  /*227f0*/  BSSY B1, `(.L_x_562) ;  /* 0x000003b000017945 */ /* 0x000fe20003800000 */
[----:B0-----:R-:W-:-:S13]  /*22800*/  ISETP.LT.OR P0, PT, R2, 0x1, !P0 ;  /* 0x000000010200780c */ /* 0x001fda0004701670 */
[----:B------:R-:W-:Y:S05]  /*22810*/  @P0 BRA `(.L_x_563) ;  /* 0x0000000000e00947 */ /* 0x000fea0003800000 */
[----:B------:R-:W-:Y:S02]  /*22820*/  IMAD R2, R12, 0x4, R7 ;  /* 0x000000040c027824 */ /* 0x000fe400078e0207 */
[----:B------:R-:W-:Y:S02]  /*22830*/  IMAD.SHL.U32 R4, R4, 0x100, RZ ;  /* 0x0000010004047824 */ /* 0x000fe400078e00ff */
[----:B------:R-:W-:Y:S02]  /*22840*/  IMAD.SHL.U32 R2, R2, 0x40, RZ ;  /* 0x0000004002027824 */ /* 0x000fe400078e00ff */
[----:B------:R-:W-:Y:S02]  /*22850*/  IMAD.MOV.U32 R14, RZ, RZ, RZ ;  /* 0x000000ffff0e7224 */ /* 0x000fe400078e00ff */
[----:B------:R-:W-:Y:S02]  /*22860*/  IMAD.MOV.U32 R3, RZ, RZ, R16 ;  /* 0x000000ffff037224 */ /* 0x000fe400078e0010 */
[----:B------:R-:W-:-:S02]  /*22870*/  IMAD.MOV.U32 R5, RZ, RZ, R0 ;  /* 0x000000ffff057224 */ /* 0x000fc400078e0000 */
[----:B------:R-:W-:-:S07]  /*22880*/  IMAD.MOV.U32 R9, RZ, RZ, R8 ;  /* 0x000000ffff097224 */ /* 0x000fce00078e0008 */
.L_x_566:
[----:B------:R-:W0:Y:S01]  /*22890*/  S2UR UR6, SR_CgaCtaId ;  /* 0x00000000000679c3 */ /* 0x000e220000008800 */
[----:B------:R-:W-:Y:S02]  /*228a0*/  MOV R12, 0x400 ;  /* 0x00000400000c7802 */ /* 0x000fe40000000f00 */
[----:B------:R-:W-:Y:S01]  /*228b0*/  SHF.L.U32 R13, R5, 0x1f, RZ ;  /* 0x0000001f050d7819 */ /* 0x000fe200000006ff */
[----:B0-----:R-:W-:-:S05]  /*228c0*/  IMAD.U32 R7, RZ, RZ, UR6 ;  /* 0x00000006ff077e24 */ /* 0x001fca000f8e00ff */
[----:B------:R-:W-:-:S05]  /*228d0*/  LEA R12, R7, R12, 0x18 ;  /* 0x0000000c070c7211 */ /* 0x000fca00078ec0ff */
[----:B------:R-:W-:-:S04]  /*228e0*/  IMAD R18, R9, 0x8, R12 ;  /* 0x0000000809127824 */ /* 0x000fc800078e020c */
[----:B------:R-:W0:Y:S02]  /*228f0*/  SYNCS.PHASECHK.TRANS64.TRYWAIT P0, [R18+URZ+0x70], R13 ;  /* 0x0000700d120075a7 */ /* 0x000e24000800017f */
[----:B0-----:R-:W-:Y:S05]  /*22900*/  @!P0 BRA `(.L_x_564) ;  /* 0x00000014000c8947 */ /* 0x001fea0003800000 */
.L_x_593:
[----:B------:R-:W1:Y:S01]  /*22910*/  S2R R15, SR_TID.X ;  /* 0x00000000000f7919 */ /* 0x000e620000002100 */
[----:B------:R-:W-:-:S04]  /*22920*/  UPRMT UR6, UR21, 0x9910, URZ ;  /* 0x0000991015067896 */ /* 0x000fc8000800003f */
[----:B------:R-:W-:Y:S01]  /*22930*/  UISETP.NE.AND UP0, UPT, UR6, 0x2, UPT ;  /* 0x000000020600788c */ /* 0x000fe2000bf05270 */
[----:B-1----:R-:W-:-:S13]  /*22940*/  LOP3.LUT P0, RZ, R15, 0x7f, RZ, 0xc0, !PT ;  /* 0x0000007f0fff7812 */ /* 0x002fda000780c0ff */
[----:B0-----:R-:W0:Y:S02]  /*22950*/  @!P0 LDC R13, c[0x0][0x500] ;  /* 0x00014000ff0d8b82 */ /* 0x001e240000000800 */
[----:B0-----:R0:W-:Y:S01]  /*22960*/  @!P0 SYNCS.ARRIVE.TRANS64 RZ, [R18+URZ], R13 ;  /* 0x0000000d12ff89a7 */ /* 0x0011e2000800003f */
[----:B------:R-:W-:-:S13]  /*22970*/  PLOP3.LUT P0, PT, PT, PT, UP0, 0x80, 0x0 ;  /* 0x000000000000781c */ /* 0x000fda0003f0f008 */
[----:B0-----:R-:W-:Y:S05]  /*22980*/  @P0 BRA `(.L_x_565) ;  /* 0x0000000000040947 */ /* 0x001fea0003800000 */
[----:B------:R-:W-:Y:S01]  /*22990*/  BPT.TRAP 0x1 ;  /* 0x000000040000795c */ /* 0x000fe20000300000 */
.L_x_565:
[----:B------:R-:W-:Y:S01]  /*229a0*/  IMAD.SHL.U32 R13, R9, 0x2000, RZ ;  /* 0x00002000090d7824 */ /* 0x000fe200078e00ff */
[----:B------:R-:W-:Y:S01]  /*229b0*/  R2UR UR8, R12 ;  /* 0x000000000c0872ca */ /* 0x000fe200000e0000 */
[----:B------:R-:W-:Y:S01]  /*229c0*/  VIADD R3, R3, 0xffffffff ;  /* 0xffffffff03037836 */ /* 0x000fe20000000000 */
[----:B------:R-:W-:Y:S01]  /*229d0*/  R2UR UR9, R18 ;  /* 0x00000000120972ca */ /* 0x000fe200000e0000 */
[--C-:B------:R-:W-:Y:S01]  /*229e0*/  IMAD R15, R7, 0x800, R13.reuse ;  /* 0x00000800070f7824 */ /* 0x100fe200078e020d */
[----:B------:R-:W-:Y:S01]  /*229f0*/  IADD3 R12, R12, 0x1c200, R13 ;  /* 0x0001c2000c0c7810 */ /* 0x000fe20007ffe00d */
[----:B------:R-:W-:Y:S01]  /*22a00*/  UIADD3 UR6, UP0, UR24, 0xf0, URZ ;  /* 0x000000f018067890 */ /* 0x000fe2000ff1e03f */
[----:B------:R-:W-:Y:S01]  /*22a10*/  R2UR UR11, R2 ;  /* 0x00000000020b72ca */ /* 0x000fe200000e0000 */
[----:B------:R-:W-:Y:S01]  /*22a20*/  UIADD3 UR26, UP1, UR24, 0x1f0, URZ ;  /* 0x000001f0181a7890 */ /* 0x000fe2000ff3e03f */
[----:B------:R-:W-:Y:S01]  /*22a30*/  R2UR UR7, R15 ;  /* 0x000000000f0772ca */ /* 0x000fe200000e0000 */
[----:B------:R-:W-:Y:S01]  /*22a40*/  VIADD R9, R9, 0x1 ;  /* 0x0000000109097836 */ /* 0x000fe20000000000 */
[----:B------:R-:W-:Y:S01]  /*22a50*/  R2UR UR10, R14 ;  /* 0x000000000e0a72ca */ /* 0x000fe200000e0000 */
[----:B------:R-:W-:Y:S01]  /*22a60*/  UIADD3.X UR27, URZ, UR25, URZ, UP1, !UPT ;  /* 0x000000193f1b7290 */ /* 0x000fe20008ffe43f */
[----:B------:R-:W-:Y:S01]  /*22a70*/  R2UR UR12, R11 ;  /* 0x000000000b0c72ca */ /* 0x000fe200000e0000 */
[----:B------:R-:W-:Y:S01]  /*22a80*/  UMOV UR20, 0xf0000 ;  /* 0x000f000000147882 */ /* 0x000fe20000000000 */
[----:B------:R-:W-:Y:S01]  /*22a90*/  R2UR UR17, R12 ;  /* 0x000000000c1172ca */ /* 0x000fe200000e0000 */
[----:B------:R-:W-:Y:S01]  /*22aa0*/  UMOV UR14, 0x0 ;  /* 0x00000000000e7882 */ /* 0x000fe20000000000 */
[----:B------:R-:W-:Y:S01]  /*22ab0*/  R2UR UR19, R4 ;  /* 0x00000000041372ca */ /* 0x000fe200000e0000 */
[----:B------:R-:W-:Y:S01]  /*22ac0*/  UMOV UR15, 0x10000000 ;  /* 0x10000000000f7882 */ /* 0x000fe20000000000 */
[----:B------:R-:W-:Y:S01]  /*22ad0*/  ISETP.GT.AND P1, PT, R3, 0x1, PT ;  /* 0x000000010300780c */ /* 0x000fe20003f24270 */
[----:B------:R-:W-:Y:S01]  /*22ae0*/  VIADD R14, R14, 0x20 ;  /* 0x000000200e0e7836 */ /* 0x000fe20000000000 */
[----:B------:R-:W-:Y:S01]  /*22af0*/  ISETP.NE.AND P0, PT, R9, 0xe, PT ;  /* 0x0000000e0900780c */ /* 0x000fe20003f05270 */
[----:B------:R-:W-:-:S02]  /*22b00*/  UIADD3 UR8, UR8, 0x200, UR7 ;  /* 0x0000020008087890 */ /* 0x000fc4000fffe007 */
[----:B------:R-:W-:Y:S01]  /*22b10*/  UIADD3.X UR7, URZ, UR25, URZ, UP0, !UPT ;  /* 0x000000193f077290 */ /* 0x000fe200087fe43f */
[----:B------:R-:W-:Y:S02]  /*22b20*/  SEL R12, RZ, 0x1, P0 ;  /* 0x00000001ff0c7807 */ /* 0x000fe40000000000 */
[----:B------:R-:W-:Y:S02]  /*22b30*/  SEL R9, R9, RZ, P0 ;  /* 0x000000ff09097207 */ /* 0x000fe40000000000 */
[----:B------:R-:W-:-:S04]  /*22b40*/  LOP3.LUT R5, R5, R12, RZ, 0x3c, !PT ;  /* 0x0000000c05057212 */ /* 0x000fc800078e3cff */
[----:B------:R0:W-:Y:S02]  /*22b50*/  UTMALDG.3D.MULTICAST [UR8], [UR6], UR20, desc[UR14] ;  /* 0x00000e08060073b4 */ /* 0x0001e40008011814 */
[----:B0-----:R-:W-:Y:S01]  /*22b60*/  UMOV UR8, UR17 ;  /* 0x0000001100087c82 */ /* 0x001fe20008000000 */
[----:B------:R-:W-:Y:S02]  /*22b70*/  UMOV UR11, UR19 ;  /* 0x00000013000b7c82 */ /* 0x000fe40008000000 */
[----:B------:R0:W-:Y:S02]  /*22b80*/  UTMALDG.3D [UR8], [UR26], desc[UR14] ;  /* 0x00000e081a0075b4 */ /* 0x0001e40008011000 */
[----:B0-----:R-:W-:Y:S05]  /*22b90*/  @P1 BRA `(.L_x_566) ;  /* 0xfffffffc003c1947 */ /* 0x001fea000383ffff */
.L_x_563:
[----:B------:R-:W-:Y:S05]  /*22ba0*/  BSYNC B1 ;  /* 0x0000000000017941 */ /* 0x000fea0003800000 */
.L_x_562:
[----:B------:R-:W2:Y:S01]  /*22bb0*/  LDL.LU R17, [R1+0x45c] ;  /* 0x00045c0001117983 */ /* 0x000ea20000300800 */
[----:B------:R-:W-:Y:S01]  /*22bc0*/  LOP3.LUT P0, RZ, R10, 0xff, RZ, 0xc0, !PT ;  /* 0x000000ff0aff7812 */ /* 0x000fe2000780c0ff */
[C---:B------:R-:W-:Y:S01]  /*22bd0*/  IMAD.IADD R8, R6.reuse, 0x1, R8 ;  /* 0x0000000106087824 */ /* 0x040fe200078e0208 */
[----:B------:R-:W-:Y:S01]  /*22be0*/  ULDC.64 UR6, c[0x0][0x650] ;  /* 0x0001940000067ab9 */ /* 0x000fe20000000a00 */
[----:B------:R-:W3:Y:S01]  /*22bf0*/  LDL.LU R15, [R1+0x460] ;  /* 0x00046000010f7983 */ /* 0x000ee20000300800 */
[----:B------:R-:W-:Y:S01]  /*22c00*/  ISETP.GE.U32.AND P1, PT, R6, 0xe, PT ;  /* 0x0000000e0600780c */ /* 0x000fe20003f26070 */
[----:B------:R-:W-:Y:S01]  /*22c10*/  BSSY B1, `(.L_x_567) ;  /* 0x000006e000017945 */ /* 0x000fe20003800000 */
[----:B------:R-:W-:Y:S01]  /*22c20*/  IMAD.MOV.U32 R12, RZ, RZ, -0x1 ;  /* 0xffffffffff0c7424 */ /* 0x000fe200078e00ff */
[----:B------:R-:W-:Y:S01]  /*22c30*/  PRMT R10, RZ, 0x7610, R10 ;  /* 0x00007610ff0a7816 */ /* 0x000fe2000000000a */
[----:B------:R-:W-:Y:S02]  /*22c40*/  IMAD.MOV.U32 R4, RZ, RZ, -0x1 ;  /* 0xffffffffff047424 */ /* 0x000fe400078e00ff */
[----:B------:R-:W-:-:S03]  /*22c50*/  IMAD.MOV.U32 R11, RZ, RZ, -0x1 ;  /* 0xffffffffff0b7424 */ /* 0x000fc600078e00ff */
[----:B------:R-:W0:Y:S01]  /*22c60*/  @P0 S2R R7, SR_CgaCtaId ;  /* 0x0000000000070919 */ /* 0x000e220000008800 */
[----:B------:R-:W-:-:S04]  /*22c70*/  @P0 MOV R2, 0x400 ;  /* 0x0000040000020802 */ /* 0x000fc80000000f00 */
[----:B0-----:R-:W-:-:S04]  /*22c80*/  @P0 LEA R2, R7, R2, 0x18 ;  /* 0x0000000207020211 */ /* 0x001fc800078ec0ff */
[----:B------:R0:W-:Y:S01]  /*22c90*/  @P0 SYNCS.ARRIVE.TRANS64.A1T0 RZ, [R2+URZ+0xf8], RZ ;  /* 0x0000f8ff02ff09a7 */ /* 0x0001e2000810003f */
[----:B------:R-:W-:-:S04]  /*22ca0*/  ISETP.GT.U32.AND P0, PT, R8, 0xd, PT ;  /* 0x0000000d0800780c */ /* 0x000fc80003f04070 */
[----:B------:R-:W-:Y:S02]  /*22cb0*/  ISETP.LT.U32.AND P0, PT, R6, 0xe, P0 ;  /* 0x0000000e0600780c */ /* 0x000fe40000701070 */
[----:B0-----:R-:W-:-:S05]  /*22cc0*/  SHF.R.U32.HI R2, RZ, 0x1, R8 ;  /* 0x00000001ff027819 */ /* 0x001fca0000011608 */
[----:B------:R-:W-:-:S05]  /*22cd0*/  IMAD.WIDE.U32 R2, R2, -0x6db6db6d, RZ ;  /* 0x9249249302027825 */ /* 0x000fca00078e00ff */
[----:B------:R-:W-:Y:S02]  /*22ce0*/  SHF.R.U32.HI R5, RZ, 0x2, R3 ;  /* 0x00000002ff057819 */ /* 0x000fe40000011603 */
[----:B------:R-:W-:Y:S02]  /*22cf0*/  SEL R3, RZ, 0x1, !P0 ;  /* 0x00000001ff037807 */ /* 0x000fe40004000000 */
[----:B------:R-:W-:Y:S01]  /*22d00*/  PRMT R2, RZ, 0x7610, R2 ;  /* 0x00007610ff027816 */ /* 0x000fe20000000002 */
[----:B------:R-:W-:Y:S01]  /*22d10*/  IMAD R8, R5, -0xe, R8 ;  /* 0xfffffff205087824 */ /* 0x000fe200078e0208 */
[----:B------:R-:W-:-:S04]  /*22d20*/  LOP3.LUT R0, R0, R3, RZ, 0x3c, !PT ;  /* 0x0000000300007212 */ /* 0x000fc800078e3cff */
[----:B------:R-:W-:Y:S02]  /*22d30*/  @P1 LOP3.LUT R0, R0, 0x1, R5, 0x78, !PT ;  /* 0x0000000100001812 */ /* 0x000fe400078e7805 */
[----:B---3--:R-:W-:-:S04]  /*22d40*/  IADD3 R15, P0, R15, UR22, RZ ;  /* 0x000000160f0f7c10 */ /* 0x008fc8000ff1e0ff */
[----:B--2---:R-:W-:Y:S01]  /*22d50*/  IADD3.X R17, R17, UR16, RZ, P0, !PT ;  /* 0x0000001011117c10 */ /* 0x004fe200087fe4ff */
[----:B------:R0:W-:Y:S01]  /*22d60*/  STL [R1+0x460], R15 ;  /* 0x0004600f01007387 */ /* 0x0001e20000100800 */
[----:B------:R-:W-:-:S03]  /*22d70*/  ISETP.GE.U32.AND P0, PT, R15, UR6, PT ;  /* 0x000000060f007c0c */ /* 0x000fc6000bf06070 */
[----:B------:R0:W-:Y:S01]  /*22d80*/  STL [R1+0x45c], R17 ;  /* 0x00045c1101007387 */ /* 0x0001e20000100800 */
[----:B------:R-:W-:-:S13]  /*22d90*/  ISETP.GE.U32.AND.EX P0, PT, R17, UR7, PT, P0 ;  /* 0x0000000711007c0c */ /* 0x000fda000bf06100 */
[----:B0-----:R-:W-:Y:S05]  /*22da0*/  @P0 BRA `(.L_x_568) ;  /* 0x0000000400500947 */ /* 0x001fea0003800000 */
[----:B------:R-:W0:Y:S01]  /*22db0*/  S2R R9, SR_CTAID.X ;  /* 0x0000000000097919 */ /* 0x000e220000002500 */
[----:B------:R-:W-:Y:S01]  /*22dc0*/  ULDC UR6, c[0x0][0x150] ;  /* 0x0000540000067ab9 */ /* 0x000fe20000000800 */
[----:B------:R-:W1:Y:S01]  /*22dd0*/  LDC R4, c[0x0][0x144] ;  /* 0x00005100ff047b82 */ /* 0x000e620000000800 */
[----:B------:R-:W-:Y:S01]  /*22de0*/  ULDC UR9, c[0x0][0x630] ;  /* 0x00018c0000097ab9 */ /* 0x000fe20000000800 */
[----:B------:R-:W2:Y:S06]  /*22df0*/  S2R R2, SR_CTAID.Y ;  /* 0x0000000000027919 */ /* 0x000eac0000002600 */
[----:B------:R-:W3:Y:S01]  /*22e00*/  LDC R13, c[0x0][0x148] ;  /* 0x00005200ff0d7b82 */ /* 0x000ee20000000800 */
[----:B0-----:R-:W-:-:S02]  /*22e10*/  I2FP.F32.U32 R3, R9 ;  /* 0x0000000900037245 */ /* 0x001fc40000201000 */
[----:B--2---:R-:W-:-:S03]  /*22e20*/  I2FP.F32.U32 R5, R2 ;  /* 0x0000000200057245 */ /* 0x004fc60000201000 */
[----:B------:R-:W-:Y:S01]  /*22e30*/  FMUL R3, R3, UR6 ;  /* 0x0000000603037c20 */ /* 0x000fe20008400000 */
[----:B------:R-:W-:Y:S02]  /*22e40*/  ULDC UR6, c[0x0][0x154] ;  /* 0x0000550000067ab9 */ /* 0x000fe40000000800 */
[----:B------:R-:W-:Y:S01]  /*22e50*/  FMUL R11, R5, UR6 ;  /* 0x00000006050b7c20 */ /* 0x000fe20008400000 */
[----:B------:R-:W-:Y:S02]  /*22e60*/  ULDC.64 UR6, c[0x0][0x628] ;  /* 0x00018a0000067ab9 */ /* 0x000fe40000000a00 */
[----:B------:R-:W0:Y:S01]  /*22e70*/  F2I.U32.TRUNC.NTZ R3, R3 ;  /* 0x0000000300037305 */ /* 0x000e22000020f000 */
[----:B------:R-:W-:-:S04]  /*22e80*/  ISETP.NE.U32.AND P0, PT, RZ, UR6, PT ;  /* 0x00000006ff007c0c */ /* 0x000fc8000bf05070 */
[----:B------:R-:W-:-:S03]  /*22e90*/  ISETP.NE.AND.EX P0, PT, RZ, UR7, PT, P0 ;  /* 0x00000007ff007c0c */ /* 0x000fc6000bf05300 */
[----:B------:R-:W2:Y:S01]  /*22ea0*/  F2I.U32.TRUNC.NTZ R11, R11 ;  /* 0x0000000b000b7305 */ /* 0x000ea2000020f000 */
[----:B0-----:R-:W-:Y:S02]  /*22eb0*/  IMAD.MOV R5, RZ, RZ, -R3 ;  /* 0x000000ffff057224 */ /* 0x001fe400078e0a03 */
[----:B------:R-:W-:Y:S02]  /*22ec0*/  IMAD.MOV.U32 R3, RZ, RZ, R17 ;  /* 0x000000ffff037224 */ /* 0x000fe400078e0011 */
[----:B-1----:R-:W-:Y:S02]  /*22ed0*/  IMAD R9, R4, R5, R9 ;  /* 0x0000000504097224 */ /* 0x002fe400078e0209 */
[----:B--2---:R-:W-:-:S04]  /*22ee0*/  IMAD.MOV R4, RZ, RZ, -R11 ;  /* 0x000000ffff047224 */ /* 0x004fc800078e0a0b */
[----:B---3--:R-:W-:Y:S02]  /*22ef0*/  @P4 IMAD R9, R13, R4, R2 ;  /* 0x000000040d094224 */ /* 0x008fe400078e0202 */
[----:B------:R-:W-:Y:S01]  /*22f00*/  IMAD.MOV.U32 R2, RZ, RZ, R15 ;  /* 0x000000ffff027224 */ /* 0x000fe200078e000f */
[----:B------:R-:W-:Y:S06]  /*22f10*/  @!P0 BRA `(.L_x_569) ;  /* 0x0000000000288947 */ /* 0x000fec0003800000 */
[----:B------:R-:W-:Y:S02]  /*22f20*/  ULDC UR8, c[0x0][0x634] ;  /* 0x00018d0000087ab9 */ /* 0x000fe40000000800 */
[----:B------:R-:W-:-:S05]  /*22f30*/  IADD3 R3, P0, R15, UR8, RZ ;  /* 0x000000080f037c10 */ /* 0x000fca000ff1e0ff */
[----:B------:R-:W-:-:S04]  /*22f40*/  IMAD.X R11, RZ, RZ, R17, P0 ;  /* 0x000000ffff0b7224 */ /* 0x000fc800000e0611 */
[----:B------:R-:W-:-:S04]  /*22f50*/  IMAD.WIDE.U32 R4, R11, UR6, RZ ;  /* 0x000000060b047c25 */ /* 0x000fc8000f8e00ff */
[----:B------:R-:W-:-:S04]  /*22f60*/  IMAD.WIDE.U32 R4, P0, R3, UR7, R4 ;  /* 0x0000000703047c25 */ /* 0x000fc8000f800004 */
[----:B------:R-:W-:-:S04]  /*22f70*/  IMAD.WIDE.U32 R2, R3, UR6, RZ ;  /* 0x0000000603027c25 */ /* 0x000fc8000f8e00ff */
[----:B------:R-:W-:Y:S01]  /*22f80*/  IMAD.MOV.U32 R2, RZ, RZ, R5 ;  /* 0x000000ffff027224 */ /* 0x000fe200078e0005 */
[----:B------:R-:W-:Y:S01]  /*22f90*/  IADD3 RZ, P1, R3, R4, RZ ;  /* 0x0000000403ff7210 */ /* 0x000fe20007f3e0ff */
[----:B------:R-:W-:-:S04]  /*22fa0*/  IMAD.X R3, RZ, RZ, RZ, P0 ;  /* 0x000000ffff037224 */ /* 0x000fc800000e06ff */
[----:B------:R-:W-:-:S08]  /*22fb0*/  IMAD.WIDE.U32.X R2, R11, UR7, R2, P1 ;  /* 0x000000070b027c25 */ /* 0x000fd000088e0402 */
.L_x_569:
[--C-:B------:R-:W-:Y:S01]  /*22fc0*/  SHF.R.U64 R11, R2, UR9, R3.reuse ;  /* 0x00000009020b7c19 */ /* 0x100fe20008001203 */
[----:B------:R-:W-:Y:S01]  /*22fd0*/  ULDC.64 UR6, c[0x0][0x620] ;  /* 0x0001880000067ab9 */ /* 0x000fe20000000a00 */
[----:B------:R-:W-:Y:S01]  /*22fe0*/  SHF.R.U32.HI R2, RZ, UR9, R3 ;  /* 0x00000009ff027c19 */ /* 0x000fe20008011603 */
[----:B------:R-:W-:Y:S01]  /*22ff0*/  IMAD.MOV.U32 R3, RZ, RZ, R17 ;  /* 0x000000ffff037224 */ /* 0x000fe200078e0011 */
[----:B------:R-:W-:Y:S01]  /*23000*/  IADD3 R13, P0, RZ, -R11, RZ ;  /* 0x8000000bff0d7210 */ /* 0x000fe20007f1e0ff */
[----:B------:R-:W-:-:S04]  /*23010*/  ULDC.64 UR8, c[0x0][0x640] ;  /* 0x0001900000087ab9 */ /* 0x000fc80000000a00 */
[----:B------:R-:W-:Y:S01]  /*23020*/  IMAD.X R2, RZ, RZ, ~R2, P0 ;  /* 0x000000ffff027224 */ /* 0x000fe200000e0e02 */
[----:B------:R-:W-:-:S03]  /*23030*/  ISETP.NE.U32.AND P0, PT, RZ, UR8, PT ;  /* 0x00000008ff007c0c */ /* 0x000fc6000bf05070 */
[----:B------:R-:W-:Y:S01]  /*23040*/  IMAD R2, R2, UR6, RZ ;  /* 0x0000000602027c24 */ /* 0x000fe2000f8e02ff */
[----:B------:R-:W-:-:S03]  /*23050*/  ISETP.NE.AND.EX P0, PT, RZ, UR9, PT, P0 ;  /* 0x00000009ff007c0c */ /* 0x000fc6000bf05300 */
[----:B------:R-:W-:Y:S02]  /*23060*/  IMAD R5, R13, UR7, R2 ;  /* 0x000000070d057c24 */ /* 0x000fe4000f8e0202 */
[----:B------:R-:W-:-:S04]  /*23070*/  IMAD.MOV.U32 R2, RZ, RZ, R15 ;  /* 0x000000ffff027224 */ /* 0x000fc800078e000f */
[----:B------:R-:W-:Y:S01]  /*23080*/  IMAD.WIDE.U32 R2, R13, UR6, R2 ;  /* 0x000000060d027c25 */ /* 0x000fe2000f8e0002 */
[----:B------:R-:W-:-:S03]  /*23090*/  ULDC UR6, c[0x0][0x618] ;  /* 0x0001860000067ab9 */ /* 0x000fc60000000800 */
[----:B------:R-:W-:-:S05]  /*230a0*/  IMAD.IADD R3, R3, 0x1, R5 ;  /* 0x0000000103037824 */ /* 0x000fca00078e0205 */
[--C-:B------:R-:W-:Y:S02]  /*230b0*/  SHF.R.U64 R12, R2, UR6, R3.reuse ;  /* 0x00000006020c7c19 */ /* 0x100fe40008001203 */
[----:B------:R-:W-:Y:S01]  /*230c0*/  SHF.R.U32.HI R3, RZ, UR6, R3 ;  /* 0x00000006ff037c19 */ /* 0x000fe20008011603 */
[----:B------:R-:W-:-:S03]  /*230d0*/  ULDC UR6, c[0x0][0x608] ;  /* 0x0001820000067ab9 */ /* 0x000fc60000000800 */
[--C-:B------:R-:W-:Y:S02]  /*230e0*/  SHF.R.U64 R13, R12, UR6, R3.reuse ;  /* 0x000000060c0d7c19 */ /* 0x100fe40008001203 */
[----:B------:R-:W-:Y:S01]  /*230f0*/  SHF.R.U32.HI R2, RZ, UR6, R3 ;  /* 0x00000006ff027c19 */ /* 0x000fe20008011603 */
[----:B------:R-:W-:-:S03]  /*23100*/  ULDC UR6, c[0x0][0x658] ;  /* 0x0001960000067ab9 */ /* 0x000fc60000000800 */
[--C-:B------:R-:W-:Y:S02]  /*23110*/  SHF.R.U64 R14, R13, UR6, R2.reuse ;  /* 0x000000060d0e7c19 */ /* 0x100fe40008001202 */
[----:B------:R-:W-:-:S03]  /*23120*/  SHF.R.U32.HI R15, RZ, UR6, R2 ;  /* 0x00000006ff0f7c19 */ /* 0x000fc60008011602 */
[----:B------:R-:W-:Y:S02]  /*23130*/  IMAD.MOV.U32 R2, RZ, RZ, R14 ;  /* 0x000000ffff027224 */ /* 0x000fe400078e000e */
        /* <DEDUP_REMOVED lines=12> */
.L_x_570:
[----:B------:R-:W-:Y:S01]  /*23200*/  ULDC UR6, c[0x0][0x648] ;  /* 0x0001920000067ab9 */ /* 0x000fe20000000800 */
[----:B------:R-:W-:Y:S02]  /*23210*/  LOP3.LUT R13, R13, UR18, RZ, 0xc0, !PT ;  /* 0x000000120d0d7c12 */ /* 0x000fe4000f8ec0ff */
[----:B------:R-:W-:Y:S01]  /*23220*/  SHF.R.U64 R2, R2, UR6, R3 ;  /* 0x0000000602027c19 */ /* 0x000fe20008001203 */
[----:B------:R-:W-:-:S04]  /*23230*/  ULDC UR6, c[0x0][0x638] ;  /* 0x00018e0000067ab9 */ /* 0x000fc80000000800 */
[----:B------:R-:W-:Y:S02]  /*23240*/  IMAD.MOV R3, RZ, RZ, -R2 ;  /* 0x000000ffff037224 */ /* 0x000fe400078e0a02 */
[----:B------:R-:W-:Y:S02]  /*23250*/  IMAD R4, R2, UR5, R13 ;  /* 0x0000000502047c24 */ /* 0x000fe4000f8e020d */
[----:B------:R-:W-:Y:S01]  /*23260*/  IMAD R14, R3, UR6, R14 ;  /* 0x00000006030e7c24 */ /* 0x000fe2000f8e020e */
[----:B------:R-:W-:Y:S01]  /*23270*/  ULDC UR6, c[0x0][0x610] ;  /* 0x0001840000067ab9 */ /* 0x000fe20000000800 */
[----:B------:R-:W-:Y:S01]  /*23280*/  LOP3.LUT R3, R12, UR4, RZ, 0xc0, !PT ;  /* 0x000000040c037c12 */ /* 0x000fe2000f8ec0ff */
[----:B------:R-:W-:Y:S01]  /*23290*/  IMAD R9, R4, UR6, R9 ;  /* 0x0000000604097c24 */ /* 0x000fe2000f8e0209 */
[----:B------:R-:W-:Y:S01]  /*232a0*/  ULDC UR6, c[0x0][0x600] ;  /* 0x0001800000067ab9 */ /* 0x000fe20000000800 */
[----:B------:R-:W-:Y:S02]  /*232b0*/  IMAD.MOV.U32 R2, RZ, RZ, 0x1 ;  /* 0x00000001ff027424 */ /* 0x000fe400078e00ff */
[----:B------:R-:W-:-:S05]  /*232c0*/  IMAD R14, R14, UR6, R3 ;  /* 0x000000060e0e7c24 */ /* 0x000fca000f8e0203 */
[----:B------:R-:W-:Y:S02]  /*232d0*/  SEL R4, R14, R9, !P4 ;  /* 0x000000090e047207 */ /* 0x000fe40006000000 */
[----:B------:R-:W-:-:S07]  /*232e0*/  SEL R12, R9, R14, !P4 ;  /* 0x0000000e090c7207 */ /* 0x000fce0006000000 */
.L_x_568:
[----:B------:R-:W-:Y:S05]  /*232f0*/  BSYNC B1 ;  /* 0x0000000000017941 */ /* 0x000fea0003800000 */
.L_x_567:
[----:B------:R-:W-:-:S13]  /*23300*/  LOP3.LUT P0, RZ, R2, 0xff, RZ, 0xc0, !PT ;  /* 0x000000ff02ff7812 */ /* 0x000fda000780c0ff */
[----:B------:R-:W-:Y:S05]  /*23310*/  @P0 BRA `(.L_x_571) ;  /* 0xfffffff400240947 */ /* 0x000fea000383ffff */
[----:B------:R-:W-:Y:S05]  /*23320*/  BSYNC B0 ;  /* 0x0000000000007941 */ /* 0x000fea0003800000 */
.L_x_560:
[----:B------:R-:W-:-:S03]  /*23330*/  UMOV UR6, 0xffffffff ;  /* 0xffffffff00067882 */ /* 0x000fc60000000000 */
[----:B------:R-:W-:Y:S05]  /*23340*/  BRA.DIV UR6, `(.L_x_572) ;  /* 0x0000000a06907947 */ /* 0x000fea000b800000 */
[----:B------:R-:W-:-:S13]  /*23350*/  ELECT P0, URZ, PT ;  /* 0x00000000003f782f */ /* 0x000fda0003800000 */
.L_x_596:
[----:B------:R-:W-:Y:S04]  /*23360*/  BSSY B0, `(.L_x_573) ;  /* 0x0000086000007945 */ /* 0x000fe80003800000 */
[----:B------:R-:W-:Y:S05]  /*23370*/  @!P0 BRA `(.L_x_574) ;  /* 0x0000000800108947 */ /* 0x000fea0003800000 */
[----:B------:R-:W-:-:S04]  /*23380*/  ULOP3.LUT UR6, UR13, 0x2, URZ, 0xfc, !UPT ;  /* 0x000000020d067892 */ /* 0x000fc8000f8efc3f */
[----:B------:R-:W-:-:S06]  /*23390*/  UISETP.NE.AND UP0, UPT, UR6, 0x3, UPT ;  /* 0x000000030600788c */ /* 0x000fcc000bf05270 */
[----:B------:R-:W-:-:S13]  /*233a0*/  PLOP3.LUT P0, PT, PT, PT, UP0, 0x80, 0x0 ;  /* 0x000000000000781c */ /* 0x000fda0003f0f008 */
[----:B------:R-:W-:Y:S05]  /*233b0*/  @!P0 BRA `(.L_x_575) ;  /* 0x0000000000048947 */ /* 0x000fea0003800000 */
[----:B------:R-:W-:Y:S01]  /*233c0*/  BPT.TRAP 0x1 ;  /* 0x000000040000795c */ /* 0x000fe20000300000 */
.L_x_575:
[----:B------:R-:W0:Y:S01]  /*233d0*/  S2R R3, SR_CgaCtaId ;  /* 0x0000000000037919 */ /* 0x000e220000008800 */
[----:B------:R-:W-:-:S04]  /*233e0*/  MOV R2, 0x400 ;  /* 0x0000040000027802 */ /* 0x000fc80000000f00 */
[----:B0-----:R-:W-:Y:S02]  /*233f0*/  LEA R3, R3, R2, 0x18 ;  /* 0x0000000203037211 */ /* 0x001fe400078ec0ff */
[----:B------:R-:W-:-:S03]  /*23400*/  SHF.L.U32 R2, R0, 0x1f, RZ ;  /* 0x0000001f00027819 */ /* 0x000fc600000006ff */
[----:B------:R-:W-:-:S04]  /*23410*/  VIADD R3, R3, 0x70 ;  /* 0x0000007003037836 */ /* 0x000fc80000000000 */
[----:B------:R-:W-:-:S04]  /*23420*/  IMAD R5, R8, 0x8, R3 ;  /* 0x0000000808057824 */ /* 0x000fc800078e0203 */
[----:B------:R-:W0:Y:S02]  /*23430*/  SYNCS.PHASECHK.TRANS64.TRYWAIT P0, [R5+URZ], R2 ;  /* 0x00000002050075a7 */ /* 0x000e24000800017f */
[----:B0-----:R-:W-:Y:S05]  /*23440*/  @!P0 BRA `(.L_x_576) ;  /* 0x0000000800708947 */ /* 0x001fea0003800000 */
.L_x_597:
[----:B------:R-:W-:-:S05]  /*23450*/  VIADD R8, R8, 0x1 ;  /* 0x0000000108087836 */ /* 0x000fca0000000000 */
[----:B------:R-:W-:-:S04]  /*23460*/  ISETP.NE.AND P0, PT, R8, 0xe, PT ;  /* 0x0000000e0800780c */ /* 0x000fc80003f05270 */
[----:B0-----:R-:W-:Y:S02]  /*23470*/  SEL R5, RZ, 0x1, P0 ;  /* 0x00000001ff057807 */ /* 0x001fe40000000000 */
[----:B------:R-:W-:Y:S02]  /*23480*/  SEL R8, R8, RZ, P0 ;  /* 0x000000ff08087207 */ /* 0x000fe40000000000 */
[----:B------:R-:W-:-:S03]  /*23490*/  LOP3.LUT R5, R0, R5, RZ, 0x3c, !PT ;  /* 0x0000000500057212 */ /* 0x000fc600078e3cff */
[----:B------:R-:W-:Y:S01]  /*234a0*/  IMAD R7, R8, 0x8, R3 ;  /* 0x0000000808077824 */ /* 0x000fe200078e0203 */
[----:B------:R-:W-:-:S04]  /*234b0*/  SHF.L.U32 R0, R5, 0x1f, RZ ;  /* 0x0000001f05007819 */ /* 0x000fc800000006ff */
[----:B------:R-:W0:Y:S02]  /*234c0*/  SYNCS.PHASECHK.TRANS64.TRYWAIT P0, [R7+URZ], R0 ;  /* 0x00000000070075a7 */ /* 0x000e24000800017f */
[----:B0-----:R-:W-:Y:S05]  /*234d0*/  @!P0 BRA `(.L_x_577) ;  /* 0x0000000800608947 */ /* 0x001fea0003800000 */
.L_x_598:
[----:B0-----:R-:W-:-:S05]  /*234e0*/  VIADD R0, R8, 0x1 ;  /* 0x0000000108007836 */ /* 0x001fca0000000000 */
[----:B------:R-:W-:-:S04]  /*234f0*/  ISETP.NE.AND P0, PT, R0, 0xe, PT ;  /* 0x0000000e0000780c */ /* 0x000fc80003f05270 */
[----:B------:R-:W-:Y:S02]  /*23500*/  SEL R2, RZ, 0x1, P0 ;  /* 0x00000001ff027807 */ /* 0x000fe40000000000 */
[----:B------:R-:W-:Y:S02]  /*23510*/  SEL R4, R0, RZ, P0 ;  /* 0x000000ff00047207 */ /* 0x000fe40000000000 */
[----:B------:R-:W-:-:S03]  /*23520*/  LOP3.LUT R5, R5, R2, RZ, 0x3c, !PT ;  /* 0x0000000205057212 */ /* 0x000fc600078e3cff */
[----:B------:R-:W-:Y:S01]  /*23530*/  IMAD R7, R4, 0x8, R3 ;  /* 0x0000000804077824 */ /* 0x000fe200078e0203 */
[----:B------:R-:W-:-:S04]  /*23540*/  SHF.L.U32 R0, R5, 0x1f, RZ ;  /* 0x0000001f05007819 */ /* 0x000fc800000006ff */
[----:B------:R-:W0:Y:S02]  /*23550*/  SYNCS.PHASECHK.TRANS64.TRYWAIT P0, [R7+URZ], R0 ;  /* 0x00000000070075a7 */ /* 0x000e24000800017f */
[----:B0-----:R-:W-:Y:S05]  /*23560*/  @!P0 BRA `(.L_x_578) ;  /* 0x0000000800508947 */ /* 0x001fea0003800000 */
.L_x_599:
        /* <DEDUP_REMOVED lines=9> */
.L_x_600:
        /* <DEDUP_REMOVED lines=9> */
.L_x_601:
        /* <DEDUP_REMOVED lines=9> */
.L_x_602:
        /* <DEDUP_REMOVED lines=9> */
.L_x_603:
        /* <DEDUP_REMOVED lines=9> */
.L_x_604:
        /* <DEDUP_REMOVED lines=9> */
.L_x_605:
        /* <DEDUP_REMOVED lines=9> */
.L_x_606:
        /* <DEDUP_REMOVED lines=9> */
.L_x_607:
        /* <DEDUP_REMOVED lines=9> */
.L_x_608:
        /* <DEDUP_REMOVED lines=9> */
.L_x_609:
[----:B0-----:R-:W-:-:S05]  /*23b10*/  VIADD R0, R4, 0x1 ;  /* 0x0000000104007836 */ /* 0x001fca0000000000 */
[----:B------:R-:W-:-:S04]  /*23b20*/  ISETP.NE.AND P0, PT, R0, 0xe, PT ;  /* 0x0000000e0000780c */ /* 0x000fc80003f05270 */
[----:B------:R-:W-:Y:S02]  /*23b30*/  SEL R2, RZ, 0x1, P0 ;  /* 0x00000001ff027807 */ /* 0x000fe40000000000 */
[----:B------:R-:W-:Y:S02]  /*23b40*/  SEL R0, R0, RZ, P0 ;  /* 0x000000ff00007207 */ /* 0x000fe40000000000 */
[----:B------:R-:W-:-:S03]  /*23b50*/  LOP3.LUT R2, R5, R2, RZ, 0x3c, !PT ;  /* 0x0000000205027212 */ /* 0x000fc600078e3cff */
[----:B------:R-:W-:Y:S01]  /*23b60*/  IMAD R3, R0, 0x8, R3 ;  /* 0x0000000800037824 */ /* 0x000fe200078e0203 */
[----:B------:R-:W-:-:S07]  /*23b70*/  SHF.L.U32 R0, R2, 0x1f, RZ ;  /* 0x0000001f02007819 */ /* 0x000fce00000006ff */
.L_x_589:
[----:B0-----:R0:W1:Y:S02]  /*23b80*/  SYNCS.PHASECHK.TRANS64.TRYWAIT P0, [R3+URZ], R0 ;  /* 0x00000000030075a7 */ /* 0x001064000800017f */
[----:B-1----:R-:W-:Y:S05]  /*23b90*/  @!P0 NANOSLEEP.SYNCS 0x989680 ;  /* 0x009896800000895d */ /* 0x002fea0003900000 */
[----:B------:R-:W1:Y:S02]  /*23ba0*/  @!P0 SYNCS.PHASECHK.TRANS64 P0, [R3+URZ], R0 ;  /* 0x00000000030085a7 */ /* 0x000e64000800007f */
[----:B-1----:R-:W-:Y:S05]  /*23bb0*/  @!P0 BRA `(.L_x_589) ;  /* 0xfffffffc00f08947 */ /* 0x002fea000383ffff */
.L_x_574:
[----:B------:R-:W-:Y:S05]  /*23bc0*/  BSYNC B0 ;  /* 0x0000000000007941 */ /* 0x000fea0003800000 */
.L_x_573:
[----:B------:R-:W-:Y:S05]  /*23bd0*/  EXIT ;  /* 0x000000000000794d */ /* 0x000fea0003800000 */
.L_x_22:
[----:B--2---:R-:W-:-:S04]  /*23be0*/  IMAD.U32 R3, RZ, RZ, UR7 ;  /* 0x00000007ff037e24 */ /* 0x004fc8000f8e00ff */
[----:B------:R2:W4:Y:S03]  /*23bf0*/  SYNCS.PHASECHK.TRANS64.TRYWAIT P1, [R3+URZ], R0 ;  /* 0x00000000030075a7 */ /* 0x000526000802017f */
[----:B----4-:R-:W-:Y:S05]  /*23c00*/  @!P1 NANOSLEEP.SYNCS 0x989680 ;  /* 0x009896800000995d */ /* 0x010fea0003900000 */
[----:B------:R-:W4:Y:S02]  /*23c10*/  @!P1 SYNCS.PHASECHK.TRANS64 P1, [R3+URZ], R0 ;  /* 0x00000000030095a7 */ /* 0x000f24000802007f */
[----:B----4-:R-:W-:Y:S05]  /*23c20*/  @!P1 BRA `(.L_x_22) ;  /* 0xfffffffc00ec9947 */ /* 0x010fea000383ffff */
[----:B------:R-:W-:Y:S05]  /*23c30*/  BRA `(.L_x_21) ;  /* 0xfffffdf000ac7947 */ /* 0x000fea000383ffff */
.L_x_28:
[----:B-----5:R4:W-:Y:S02]  /*23c40*/  STL [R1+0x474], R0 ;  /* 0x0004740001007387 */ /* 0x0209e40000100800 */
[----:B----4-:R-:W-:-:S04]  /*23c50*/  IMAD.U32 R0, RZ, RZ, UR15 ;  /* 0x0000000fff007e24 */ /* 0x010fc8000f8e00ff */
[----:B------:R4:W0:Y:S03]  /*23c60*/  SYNCS.PHASECHK.TRANS64.TRYWAIT P1, [R0+URZ], R3 ;  /* 0x00000003000075a7 */ /* 0x000826000802017f */
[----:B0-----:R-:W-:Y:S05]  /*23c70*/  @!P1 NANOSLEEP.SYNCS 0x989680 ;  /* 0x009896800000995d */ /* 0x001fea0003900000 */
[----:B------:R4:W0:Y:S02]  /*23c80*/  @!P1 SYNCS.PHASECHK.TRANS64 P1, [R0+URZ], R3 ;  /* 0x00000003000095a7 */ /* 0x000824000802007f */
[----:B----4-:R4:W5:Y:S02]  /*23c90*/  LDL.LU R0, [R1+0x474] ;  /* 0x0004740001007983 */ /* 0x0109640000300800 */
[----:B0---4-:R-:W-:Y:S05]  /*23ca0*/  @!P1 BRA `(.L_x_28) ;  /* 0xfffffffc00e49947 */ /* 0x011fea000383ffff */
[----:B------:R-:W-:Y:S05]  /*23cb0*/  BRA `(.L_x_27) ;  /* 0xfffffe28008c7947 */ /* 0x000fea000383ffff */
.L_x_561:
[----:B------:R-:W-:Y:S01]  /*23cc0*/  BSSY B1, `(.L_x_590) ;  /* 0x0000006000017945 */ /* 0x000fe20003800000 */
[----:B------:R-:W-:-:S07]  /*23cd0*/  IMAD.MOV.U32 R2, RZ, RZ, -0x1 ;  /* 0xffffffffff027424 */ /* 0x000fce00078e00ff */
[----:B------:R-:W-:Y:S05]  /*23ce0*/  WARPSYNC.COLLECTIVE R2, `(.L_x_591) ;  /* 0x00000000020c7348 */ /* 0x000fea0003c00000 */
[----:B------:R-:W-:Y:S02]  /*23cf0*/  ELECT P0, UR62, PT ;  /* 0x00000000003e782f */ /* 0x000fe40003800000 */
[----:B------:R-:W-:Y:S01]  /*23d00*/  MOV R2, UR62 ;  /* 0x0000003e00027c02 */ /* 0x000fe20008000f00 */
[----:B------:R-:W-:Y:S10]  /*23d10*/  ENDCOLLECTIVE ;  /* 0x000000000000791b */ /* 0x000ff40003800000 */
.L_x_591:
[----:B------:R-:W-:Y:S05]  /*23d20*/  BSYNC B1 ;  /* 0x0000000000017941 */ /* 0x000fea0003800000 */
.L_x_590:
[----:B------:R-:W-:Y:S05]  /*23d30*/  BRA `(.L_x_592) ;  /* 0xffffffe800a87947 */ /* 0x000fea000383ffff */
.L_x_564:
[----:B0-----:R0:W1:Y:S02]  /*23d40*/  SYNCS.PHASECHK.TRANS64.TRYWAIT P0, [R18+URZ+0x70], R13 ;  /* 0x0000700d120075a7 */ /* 0x001064000800017f */
[----:B-1----:R-:W-:Y:S05]  /*23d50*/  @!P0 NANOSLEEP.SYNCS 0x989680 ;  /* 0x009896800000895d */ /* 0x002fea0003900000 */
[----:B------:R-:W1:Y:S02]  /*23d60*/  @!P0 SYNCS.PHASECHK.TRANS64 P0, [R18+URZ+0x70], R13 ;  /* 0x0000700d120085a7 */ /* 0x000e64000800007f */
[----:B-1----:R-:W-:Y:S05]  /*23d70*/  @!P0 BRA `(.L_x_564) ;  /* 0xfffffffc00f08947 */ /* 0x002fea000383ffff */
[----:B------:R-:W-:Y:S05]  /*23d80*/  BRA `(.L_x_593) ;  /* 0xffffffe800e07947 */ /* 0x000fea000383ffff */
.L_x_572:
[----:B------:R-:W-:Y:S01]  /*23d90*/  BSSY B0, `(.L_x_594) ;  /* 0x0000006000007945 */ /* 0x000fe20003800000 */
[----:B------:R-:W-:-:S07]  /*23da0*/  IMAD.MOV.U32 R2, RZ, RZ, -0x1 ;  /* 0xffffffffff027424 */ /* 0x000fce00078e00ff */
[----:B------:R-:W-:Y:S05]  /*23db0*/  WARPSYNC.COLLECTIVE R2, `(.L_x_595) ;  /* 0x00000000020c7348 */ /* 0x000fea0003c00000 */
[----:B------:R-:W-:Y:S02]  /*23dc0*/  ELECT P0, UR62, PT ;  /* 0x00000000003e782f */ /* 0x000fe40003800000 */
[----:B------:R-:W-:Y:S01]  /*23dd0*/  MOV R2, UR62 ;  /* 0x0000003e00027c02 */ /* 0x000fe20008000f00 */
[----:B------:R-:W-:Y:S10]  /*23de0*/  ENDCOLLECTIVE ;  /* 0x000000000000791b */ /* 0x000ff40003800000 */
.L_x_595:
[----:B------:R-:W-:Y:S05]  /*23df0*/  BSYNC B0 ;  /* 0x0000000000007941 */ /* 0x000fea0003800000 */
.L_x_594:
[----:B------:R-:W-:Y:S05]  /*23e00*/  BRA `(.L_x_596) ;  /* 0xfffffff400547947 */ /* 0x000fea000383ffff */
.L_x_576:
[----:B0-----:R0:W1:Y:S02]  /*23e10*/  SYNCS.PHASECHK.TRANS64.TRYWAIT P0, [R5+URZ], R2 ;  /* 0x00000002050075a7 */ /* 0x001064000800017f */
[----:B-1----:R-:W-:Y:S05]  /*23e20*/  @!P0 NANOSLEEP.SYNCS 0x989680 ;  /* 0x009896800000895d */ /* 0x002fea0003900000 */
[----:B------:R-:W1:Y:S02]  /*23e30*/  @!P0 SYNCS.PHASECHK.TRANS64 P0, [R5+URZ], R2 ;  /* 0x00000002050085a7 */ /* 0x000e64000800007f */
[----:B-1----:R-:W-:Y:S05]  /*23e40*/  @!P0 BRA `(.L_x_576) ;  /* 0xfffffffc00f08947 */ /* 0x002fea000383ffff */
[----:B------:R-:W-:Y:S05]  /*23e50*/  BRA `(.L_x_597) ;  /* 0xfffffff4007c7947 */ /* 0x000fea000383ffff */
.L_x_577:
[----:B0-----:R0:W1:Y:S02]  /*23e60*/  SYNCS.PHASECHK.TRANS64.TRYWAIT P0, [R7+URZ], R0 ;  /* 0x00000000070075a7 */ /* 0x001064000800017f */
[----:B-1----:R-:W-:Y:S05]  /*23e70*/  @!P0 NANOSLEEP.SYNCS 0x989680 ;  /* 0x009896800000895d */ /* 0x002fea0003900000 */
[----:B------:R-:W1:Y:S02]  /*23e80*/  @!P0 SYNCS.PHASECHK.TRANS64 P0, [R7+URZ], R0 ;  /* 0x00000000070085a7 */ /* 0x000e64000800007f */
[----:B-1----:R-:W-:Y:S05]  /*23e90*/  @!P0 BRA `(.L_x_577) ;  /* 0xfffffffc00f08947 */ /* 0x002fea000383ffff */
[----:B------:R-:W-:Y:S05]  /*23ea0*/  BRA `(.L_x_598) ;  /* 0xfffffff4008c7947 */ /* 0x000fea000383ffff */
.L_x_578:
[----:B0-----:R0:W1:Y:S02]  /*23eb0*/  SYNCS.PHASECHK.TRANS64.TRYWAIT P0, [R7+URZ], R0 ;  /* 0x00000000070075a7 */ /* 0x001064000800017f */
[----:B-1----:R-:W-:Y:S05]  /*23ec0*/  @!P0 NANOSLEEP.SYNCS 0x989680 ;  /* 0x009896800000895d */ /* 0x002fea0003900000 */
[----:B------:R-:W1:Y:S02]  /*23ed0*/  @!P0 SYNCS.PHASECHK.TRANS64 P0, [R7+URZ], R0 ;  /* 0x00000000070085a7 */ /* 0x000e64000800007f */
[----:B-1----:R-:W-:Y:S05]  /*23ee0*/  @!P0 BRA `(.L_x_578) ;  /* 0xfffffffc00f08947 */ /* 0x002fea000383ffff */
[----:B------:R-:W-:Y:S05]  /*23ef0*/  BRA `(.L_x_599) ;  /* 0xfffffff4009c7947 */ /* 0x000fea000383ffff */
.L_x_579:
[----:B0-----:R0:W1:Y:S02]  /*23f00*/  SYNCS.PHASECHK.TRANS64.TRYWAIT P0, [R7+URZ], R0 ;  /* 0x00000000070075a7 */ /* 0x001064000800017f */
[----:B-1----:R-:W-:Y:S05]  /*23f10*/  @!P0 NANOSLEEP.SYNCS 0x989680 ;  /* 0x009896800000895d */ /* 0x002fea0003900000 */
[----:B------:R-:W1:Y:S02]  /*23f20*/  @!P0 SYNCS.PHASECHK.TRANS64 P0, [R7+URZ], R0 ;  /* 0x00000000070085a7 */ /* 0x000e64000800007f */
[----:B-1----:R-:W-:Y:S05]  /*23f30*/  @!P0 BRA `(.L_x_579) ;  /* 0xfffffffc00f08947 */ /* 0x002fea000383ffff */
[----:B------:R-:W-:Y:S05]  /*23f40*/  BRA `(.L_x_600) ;  /* 0xfffffff400ac7947 */ /* 0x000fea000383ffff */
.L_x_580:
[----:B0-----:R0:W1:Y:S02]  /*23f50*/  SYNCS.PHASECHK.TRANS64.TRYWAIT P0, [R7+URZ], R0 ;  /* 0x00000000070075a7 */ /* 0x001064000800017f */
[----:B-1----:R-:W-:Y:S05]  /*23f60*/  @!P0 NANOSLEEP.SYNCS 0x989680 ;  /* 0x009896800000895d */ /* 0x002fea0003900000 */
[----:B------:R-:W1:Y:S02]  /*23f70*/  @!P0 SYNCS.PHASECHK.TRANS64 P0, [R7+URZ], R0 ;  /* 0x00000000070085a7 */ /* 0x000e64000800007f */
[----:B-1----:R-:W-:Y:S05]  /*23f80*/  @!P0 BRA `(.L_x_580) ;  /* 0xfffffffc00f08947 */ /* 0x002fea000383ffff */
[----:B------:R-:W-:Y:S05]  /*23f90*/  BRA `(.L_x_601) ;  /* 0xfffffff400bc7947 */ /* 0x000fea000383ffff */
.L_x_581:
[----:B0-----:R0:W1:Y:S02]  /*23fa0*/  SYNCS.PHASECHK.TRANS64.TRYWAIT P0, [R7+URZ], R0 ;  /* 0x00000000070075a7 */ /* 0x001064000800017f */
[----:B-1----:R-:W-:Y:S05]  /*23fb0*/  @!P0 NANOSLEEP.SYNCS 0x989680 ;  /* 0x009896800000895d */ /* 0x002fea0003900000 */
[----:B------:R-:W1:Y:S02]  /*23fc0*/  @!P0 SYNCS.PHASECHK.TRANS64 P0, [R7+URZ], R0 ;  /* 0x00000000070085a7 */ /* 0x000e64000800007f */
[----:B-1----:R-:W-:Y:S05]  /*23fd0*/  @!P0 BRA `(.L_x_581) ;  /* 0xfffffffc00f08947 */ /* 0x002fea000383ffff */
[----:B------:R-:W-:Y:S05]  /*23fe0*/  BRA `(.L_x_602) ;  /* 0xfffffff400cc7947 */ /* 0x000fea000383ffff */
.L_x_582:
[----:B0-----:R0:W1:Y:S02]  /*23ff0*/  SYNCS.PHASECHK.TRANS64.TRYWAIT P0, [R7+URZ], R0 ;  /* 0x00000000070075a7 */ /* 0x001064000800017f */
[----:B-1----:R-:W-:Y:S05]  /*24000*/  @!P0 NANOSLEEP.SYNCS 0x989680 ;  /* 0x009896800000895d */ /* 0x002fea0003900000 */
[----:B------:R-:W1:Y:S02]  /*24010*/  @!P0 SYNCS.PHASECHK.TRANS64 P0, [R7+URZ], R0 ;  /* 0x00000000070085a7 */ /* 0x000e64000800007f */
[----:B-1----:R-:W-:Y:S05]  /*24020*/  @!P0 BRA `(.L_x_582) ;  /* 0xfffffffc00f08947 */ /* 0x002fea000383ffff */
[----:B------:R-:W-:Y:S05]  /*24030*/  BRA `(.L_x_603) ;  /* 0xfffffff400dc7947 */ /* 0x000fea000383ffff */
.L_x_583:
[----:B0-----:R0:W1:Y:S02]  /*24040*/  SYNCS.PHASECHK.TRANS64.TRYWAIT P0, [R7+URZ], R0 ;  /* 0x00000000070075a7 */ /* 0x001064000800017f */
[----:B-1----:R-:W-:Y:S05]  /*24050*/  @!P0 NANOSLEEP.SYNCS 0x989680 ;  /* 0x009896800000895d */ /* 0x002fea0003900000 */
[----:B------:R-:W1:Y:S02]  /*24060*/  @!P0 SYNCS.PHASECHK.TRANS64 P0, [R7+URZ], R0 ;  /* 0x00000000070085a7 */ /* 0x000e64000800007f */
[----:B-1----:R-:W-:Y:S05]  /*24070*/  @!P0 BRA `(.L_x_583) ;  /* 0xfffffffc00f08947 */ /* 0x002fea000383ffff */
[----:B------:R-:W-:Y:S05]  /*24080*/  BRA `(.L_x_604) ;  /* 0xfffffff400ec7947 */ /* 0x000fea000383ffff */
.L_x_584:
[----:B0-----:R0:W1:Y:S02]  /*24090*/  SYNCS.PHASECHK.TRANS64.TRYWAIT P0, [R7+URZ], R0 ;  /* 0x00000000070075a7 */ /* 0x001064000800017f */
[----:B-1----:R-:W-:Y:S05]  /*240a0*/  @!P0 NANOSLEEP.SYNCS 0x989680 ;  /* 0x009896800000895d */ /* 0x002fea0003900000 */
[----:B------:R-:W1:Y:S02]  /*240b0*/  @!P0 SYNCS.PHASECHK.TRANS64 P0, [R7+URZ], R0 ;  /* 0x00000000070085a7 */ /* 0x000e64000800007f */
[----:B-1----:R-:W-:Y:S05]  /*240c0*/  @!P0 BRA `(.L_x_584) ;  /* 0xfffffffc00f08947 */ /* 0x002fea000383ffff */
[----:B------:R-:W-:Y:S05]  /*240d0*/  BRA `(.L_x_605) ;  /* 0xfffffff400fc7947 */ /* 0x000fea000383ffff */
.L_x_585:
[----:B0-----:R0:W1:Y:S02]  /*240e0*/  SYNCS.PHASECHK.TRANS64.TRYWAIT P0, [R7+URZ], R0 ;  /* 0x00000000070075a7 */ /* 0x001064000800017f */
[----:B-1----:R-:W-:Y:S05]  /*240f0*/  @!P0 NANOSLEEP.SYNCS 0x989680 ;  /* 0x009896800000895d */ /* 0x002fea0003900000 */
[----:B------:R-:W1:Y:S02]  /*24100*/  @!P0 SYNCS.PHASECHK.TRANS64 P0, [R7+URZ], R0 ;  /* 0x00000000070085a7 */ /* 0x000e64000800007f */
[----:B-1----:R-:W-:Y:S05]  /*24110*/  @!P0 BRA `(.L_x_585) ;  /* 0xfffffffc00f08947 */ /* 0x002fea000383ffff */
[----:B------:R-:W-:Y:S05]  /*24120*/  BRA `(.L_x_606) ;  /* 0xfffffff8000c7947 */ /* 0x000fea000383ffff */
.L_x_586:
[----:B0-----:R0:W1:Y:S02]  /*24130*/  SYNCS.PHASECHK.TRANS64.TRYWAIT P0, [R7+URZ], R0 ;  /* 0x00000000070075a7 */ /* 0x001064000800017f */
[----:B-1----:R-:W-:Y:S05]  /*24140*/  @!P0 NANOSLEEP.SYNCS 0x989680 ;  /* 0x009896800000895d */ /* 0x002fea0003900000 */
[----:B------:R-:W1:Y:S02]  /*24150*/  @!P0 SYNCS.PHASECHK.TRANS64 P0, [R7+URZ], R0 ;  /* 0x00000000070085a7 */ /* 0x000e64000800007f */
[----:B-1----:R-:W-:Y:S05]  /*24160*/  @!P0 BRA `(.L_x_586) ;  /* 0xfffffffc00f08947 */ /* 0x002fea000383ffff */
[----:B------:R-:W-:Y:S05]  /*24170*/  BRA `(.L_x_607) ;  /* 0xfffffff8001c7947 */ /* 0x000fea000383ffff */
.L_x_587:
[----:B0-----:R0:W1:Y:S02]  /*24180*/  SYNCS.PHASECHK.TRANS64.TRYWAIT P0, [R7+URZ], R0 ;  /* 0x00000000070075a7 */ /* 0x001064000800017f */
[----:B-1----:R-:W-:Y:S05]  /*24190*/  @!P0 NANOSLEEP.SYNCS 0x989680 ;  /* 0x009896800000895d */ /* 0x002fea0003900000 */
[----:B------:R-:W1:Y:S02]  /*241a0*/  @!P0 SYNCS.PHASECHK.TRANS64 P0, [R7+URZ], R0 ;  /* 0x00000000070085a7 */ /* 0x000e64000800007f */
[----:B-1----:R-:W-:Y:S05]  /*241b0*/  @!P0 BRA `(.L_x_587) ;  /* 0xfffffffc00f08947 */ /* 0x002fea000383ffff */
[----:B------:R-:W-:Y:S05]  /*241c0*/  BRA `(.L_x_608) ;  /* 0xfffffff8002c7947 */ /* 0x000fea000383ffff */
.L_x_588:
[----:B0-----:R0:W1:Y:S02]  /*241d0*/  SYNCS.PHASECHK.TRANS64.TRYWAIT P0, [R7+URZ], R0 ;  /* 0x00000000070075a7 */ /* 0x001064000800017f */
[----:B-1----:R-:W-:Y:S05]  /*241e0*/  @!P0 NANOSLEEP.SYNCS 0x989680 ;  /* 0x009896800000895d */ /* 0x002fea0003900000 */
[----:B------:R-:W1:Y:S02]  /*241f0*/  @!P0 SYNCS.PHASECHK.TRANS64 P0, [R7+URZ], R0 ;  /* 0x00000000070085a7 */ /* 0x000e64000800007f */
[----:B-1----:R-:W-:Y:S05]  /*24200*/  @!P0 BRA `(.L_x_588) ;  /* 0xfffffffc00f08947 */ /* 0x002fea000383ffff */
[----:B------:R-:W-:Y:S05]  /*24210*/  BRA `(.L_x_609) ;  /* 0xfffffff8003c7947 */ /* 0x000fea000383ffff */
.L_x_610:
[----:B------:R-:W-:-:S00]  /*24220*/  BRA `(.L_x_610) ;  /* 0xfffffffc00fc7947 */ /* 0x000fc0000383ffff */
[----:B------:R-:W-:-:S00]  /*24230*/  NOP ;  /* 0x0000000000007918 */ /* 0x000fc00000000000 */
        /* <DEDUP_REMOVED lines=12> */
.L_x_611:


//--------------------- .nv.shared._ZN7cutlass13device_kernelINS_4gemm6kernel13GemmUniversalIN4cute5tupleIJiiiiEEENS1_10collective13CollectiveMmaINS1_37MainloopSm90TmaGmmaWarpSpecializedFP8ILi14ENS5_IJNS4_1CILi1EEENSA_ILi4EEESB_EEENS1_35KernelTmaWarpSpecializedCooperativeEEENS5_IJNSA_ILi256EEESG_NSA_ILi32EEEEEENS_12float_e5m2_tENS5_IJlSB_lEEESJ_SK_NS4_8TiledMMAINS4_8MMA_AtomIJNS4_4SM904GMMA31MMA_64x256x32_F32E5M2E5M2_SS_TNILNSO_7ScaleInE1ELSQ_1EEEEEENS4_6LayoutINS5_IJNSA_ILi2EEESB_SB_EEENS5_IJSB_NSA_ILi0EEESW_EEEEENS5_IJNS4_10UnderscoreESZ_SZ_EEEEENS4_23SM90_TMA_LOAD_MULTICASTENS4_14ComposedLayoutINS4_7SwizzleILi1ELi4ELi3EEENS4_18smem_ptr_flag_bitsILi8EEENST_INS5_IJNSA_ILi8EEESH_EEENS5_IJSH_SB_EEEEEEEvNS4_8identityENS4_13SM90_TMA_LOADES1C_vS1D_EENS_8epilogue10collective6detail29Sm90TmaWarpSpecializedAdapterINS1H_15DefaultEpilogueISJ_SK_SK_NS1G_6thread17LinearCombinationISJ_Li1EffLNS1L_9ScaleType4KindE0ELNS_15FloatRoundStyleE2ESJ_EENS1_15EpilogueDefaultEEEEEvvEEEEvNT_6ParamsE --------------------------
	.section	.nv.shared._ZN7cutlass13device_kernelINS_4gemm6kernel13GemmUniversalIN4cute5tupleIJiiiiEEENS1_10collective13CollectiveMmaINS1_37MainloopSm90TmaGmmaWarpSpecializedFP8ILi14ENS5_IJNS4_1CILi1EEENSA_ILi4EEESB_EEENS1_35KernelTmaWarpSpecializedCooperativeEEENS5_IJNSA_ILi256EEESG_NSA_ILi32EEEEEENS_12float_e5m2_tENS5_IJlSB_lEEESJ_SK_NS4_8TiledMMAINS4_8MMA_AtomIJNS4_4SM904GMMA31MMA_64x256x32_F32E5M2E5M2_SS_TNILNSO_7ScaleInE1ELSQ_1EEEEEENS4_6LayoutINS5_IJNSA_ILi2EEESB_SB_EEENS5_IJSB_NSA_ILi0EEESW_EEEEENS5_IJNS4_10UnderscoreESZ_SZ_EEEEENS4_23SM90_TMA_LOAD_MULTICASTENS4_14ComposedLayoutINS4_7SwizzleILi1ELi4ELi3EEENS4_18smem_ptr_flag_bitsILi8EEENST_INS5_IJNSA_ILi8EEESH_EEENS5_IJSH_SB_EEEEEEEvNS4_8identityENS4_13SM90_TMA_LOADES1C_vS1D_EENS_8epilogue10collective6detail29Sm90TmaWarpSpecializedAdapterINS1H_15DefaultEpilogueISJ_SK_SK_NS1G_6thread17LinearCombinationISJ_Li1EffLNS1L_9ScaleType4KindE0ELNS_15FloatRoundStyleE2ESJ_EENS1_15EpilogueDefaultEEEEEvvEEEEvNT_6ParamsE,"aw",@nobits
	.sectionflags	@""
	.align	16
	.zero		1024


//--------------------- .nv.shared.reserved.0     --------------------------
	.section	.nv.shared.reserved.0,"aw",@nobits
	.weak		__nv_reservedSMEM_offset_0_alias
	.size		__nv_reservedSMEM_offset_0_alias, 0, 0
	.other		__nv_reservedSMEM_offset_0_alias,@"STO_CUDA_RESERVED_SHARED STV_DEFAULT"
__nv_reservedSMEM_offset_0_alias:
	.zero		0


//--------------------- .nv.global                --------------------------
	.section	.nv.global,"aw",@nobits
.nv.global:
	.type		_ZN40_INTERNAL_7dcba927_4_k_cu_53fd6f23_257704cute1_E,@object
	.size		_ZN40_INTERNAL_7dcba927_4_k_cu_53fd6f23_257704cute1_E,(_ZN40_INTERNAL_7dcba927_4_k_cu_53fd6f23_257704cuda3std3__45__cpo6cbeginE - _ZN40_INTERNAL_7dcba927_4_k_cu_53fd6f23_257704cute1_E)
_ZN40_INTERNAL_7dcba927_4_k_cu_53fd6f23_257704cute1_E:
	.zero		1
	.type		_ZN40_INTERNAL_7dcba927_4_k_cu_53fd6f23_257704cuda3std3__45__cpo6cbeginE,@object
	.size		_ZN40_INTERNAL_7dcba927_4_k_cu_53fd6f23_257704cuda3std3__45__cpo6cbeginE,(_ZN40_INTERNAL_7dcba927_4_k_cu_53fd6f23_257704cuda3std3__48in_placeE - _ZN40_INTERNAL_7dcba927_4_k_cu_53fd6f23_257704cuda3std3__45__cpo6cbeginE)
_ZN40_INTERNAL_7dcba927_4_k_cu_53fd6f23_257704cuda3std3__45__cpo6cbeginE:
	.zero		1
	.type		_ZN40_INTERNAL_7dcba927_4_k_cu_53fd6f23_257704cuda3std3__48in_placeE,@object
	.size		_ZN40_INTERNAL_7dcba927_4_k_cu_53fd6f23_257704cuda3std3__48in_placeE,(_ZN40_INTERNAL_7dcba927_4_k_cu_53fd6f23_257704cuda3std6ranges3__45__cpo9iter_moveE - _ZN40_INTERNAL_7dcba927_4_k_cu_53fd6f23_257704cuda3std3__48in_placeE)
_ZN40_INTERNAL_7dcba927_4_k_cu_53fd6f23_257704cuda3std3__48in_placeE:
	.zero		1
	.type		_ZN40_INTERNAL_7dcba927_4_k_cu_53fd6f23_257704cuda3std6ranges3__45__cpo9iter_moveE,@object
	.size		_ZN40_INTERNAL_7dcba927_4_k_cu_53fd6f23_257704cuda3std6ranges3__45__cpo9iter_moveE,(_ZN40_INTERNAL_7dcba927_4_k_cu_53fd6f23_257704cuda3std3__45__cpo5beginE - _ZN40_INTERNAL_7dcba927_4_k_cu_53fd6f23_257704cuda3std6ranges3__45__cpo9iter_moveE)
_ZN40_INTERNAL_7dcba927_4_k_cu_53fd6f23_257704cuda3std6ranges3__45__cpo9iter_moveE:
	.zero		1
	.type		_ZN40_INTERNAL_7dcba927_4_k_cu_53fd6f23_257704cuda3std3__45__cpo5beginE,@object
	.size		_ZN40_INTERNAL_7dcba927_4_k_cu_53fd6f23_257704cuda3std3__45__cpo5beginE,(_ZN40_INTERNAL_7dcba927_4_k_cu_53fd6f23_257704cuda3std3__442_GLOBAL__N__7dcba927_4_k_cu_53fd6f23_257706ignoreE - _ZN40_INTERNAL_7dcba927_4_k_cu_53fd6f23_257704cuda3std3__45__cpo5beginE)
_ZN40_INTERNAL_7dcba927_4_k_cu_53fd6f23_257704cuda3std3__45__cpo5beginE:
	.zero		1
	.type		_ZN40_INTERNAL_7dcba927_4_k_cu_53fd6f23_257704cuda3std3__442_GLOBAL__N__7dcba927_4_k_cu_53fd6f23_257706ignoreE,@object
	.size		_ZN40_INTERNAL_7dcba927_4_k_cu_53fd6f23_257704cuda3std3__442_GLOBAL__N__7dcba927_4_k_cu_53fd6f23_257706ignoreE,(_ZN40_INTERNAL_7dcba927_4_k_cu_53fd6f23_257704cute7productE - _ZN40_INTERNAL_7dcba927_4_k_cu_53fd6f23_257704cuda3std3__442_GLOBAL__N__7dcba927_4_k_cu_53fd6f23_257706ignoreE)
_ZN40_INTERNAL_7dcba927_4_k_cu_53fd6f23_257704cuda3std3__442_GLOBAL__N__7dcba927_4_k_cu_53fd6f23_257706ignoreE:
	.zero		1
	.type		_ZN40_INTERNAL_7dcba927_4_k_cu_53fd6f23_257704cute7productE,@object
	.size		_ZN40_INTERNAL_7dcba927_4_k_cu_53fd6f23_257704cute7productE,(_ZN40_INTERNAL_7dcba927_4_k_cu_53fd6f23_257704cuda3std3__45__cpo3endE - _ZN40_INTERNAL_7dcba927_4_k_cu_53fd6f23_257704cute7productE)
_ZN40_INTERNAL_7dcba927_4_k_cu_53fd6f23_257704cute7productE:
	.zero		1
	.type		_ZN40_INTERNAL_7dcba927_4_k_cu_53fd6f23_257704cuda3std3__45__cpo3endE,@object
	.size		_ZN40_INTERNAL_7dcba927_4_k_cu_53fd6f23_257704cuda3std3__45__cpo3endE,(_ZN40_INTERNAL_7dcba927_4_k_cu_53fd6f23_257704cuda3std3__419piecewise_constructE - _ZN40_INTERNAL_7dcba927_4_k_cu_53fd6f23_257704cuda3std3__45__cpo3endE)
_ZN40_INTERNAL_7dcba927_4_k_cu_53fd6f23_257704cuda3std3__45__cpo3endE:
	.zero		1
	.type		_ZN40_INTERNAL_7dcba927_4_k_cu_53fd6f23_257704cuda3std3__419piecewise_constructE,@object
	.size		_ZN40_INTERNAL_7dcba927_4_k_cu_53fd6f23_257704cuda3std3__419piecewise_constructE,(_ZN40_INTERNAL_7dcba927_4_k_cu_53fd6f23_257704cuda3std3__45__cpo4cendE - _ZN40_INTERNAL_7dcba927_4_k_cu_53fd6f23_257704cuda3std3__419piecewise_constructE)
_ZN40_INTERNAL_7dcba927_4_k_cu_53fd6f23_257704cuda3std3__419piecewise_constructE:
	.zero		1
	.type		_ZN40_INTERNAL_7dcba927_4_k_cu_53fd6f23_257704cuda3std3__45__cpo4cendE,@object
	.size		_ZN40_INTERNAL_7dcba927_4_k_cu_53fd6f23_257704cuda3std3__45__cpo4cendE,(_ZN40_INTERNAL_7dcba927_4_k_cu_53fd6f23_257704cuda3std6ranges3__45__cpo4swapE - _ZN40_INTERNAL_7dcba927_4_k_cu_53fd6f23_257704cuda3std3__45__cpo4cendE)
_ZN40_INTERNAL_7dcba927_4_k_cu_53fd6f23_257704cuda3std3__45__cpo4cendE:
	.zero		1
	.type		_ZN40_INTERNAL_7dcba927_4_k_cu_53fd6f23_257704cuda3std6ranges3__45__cpo4swapE,@object
	.size		_ZN40_INTERNAL_7dcba927_4_k_cu_53fd6f23_257704cuda3std6ranges3__45__cpo4swapE,(.L_7 - _ZN40_INTERNAL_7dcba927_4_k_cu_53fd6f23_257704cuda3std6ranges3__45__cpo4swapE)
_ZN40_INTERNAL_7dcba927_4_k_cu_53fd6f23_257704cuda3std6ranges3__45__cpo4swapE:
	.zero		1
.L_7:


//--------------------- .nv.constant0._ZN7cutlass13device_kernelINS_4gemm6kernel13GemmUniversalIN4cute5tupleIJiiiiEEENS1_10collective13CollectiveMmaINS1_37MainloopSm90TmaGmmaWarpSpecializedFP8ILi14ENS5_IJNS4_1CILi1EEENSA_ILi4EEESB_EEENS1_35KernelTmaWarpSpecializedCooperativeEEENS5_IJNSA_ILi256EEESG_NSA_ILi32EEEEEENS_12float_e5m2_tENS5_IJlSB_lEEESJ_SK_NS4_8TiledMMAINS4_8MMA_AtomIJNS4_4SM904GMMA31MMA_64x256x32_F32E5M2E5M2_SS_TNILNSO_7ScaleInE1ELSQ_1EEEEEENS4_6LayoutINS5_IJNSA_ILi2EEESB_SB_EEENS5_IJSB_NSA_ILi0EEESW_EEEEENS5_IJNS4_10UnderscoreESZ_SZ_EEEEENS4_23SM90_TMA_LOAD_MULTICASTENS4_14ComposedLayoutINS4_7SwizzleILi1ELi4ELi3EEENS4_18smem_ptr_flag_bitsILi8EEENST_INS5_IJNSA_ILi8EEESH_EEENS5_IJSH_SB_EEEEEEEvNS4_8identityENS4_13SM90_TMA_LOADES1C_vS1D_EENS_8epilogue10collective6detail29Sm90TmaWarpSpecializedAdapterINS1H_15DefaultEpilogueISJ_SK_SK_NS1G_6thread17LinearCombinationISJ_Li1EffLNS1L_9ScaleType4KindE0ELNS_15FloatRoundStyleE2ESJ_EENS1_15EpilogueDefaultEEEEEvvEEEEvNT_6ParamsE --------------------------
	.section	.nv.constant0._ZN7cutlass13device_kernelINS_4gemm6kernel13GemmUniversalIN4cute5tupleIJiiiiEEENS1_10collective13CollectiveMmaINS1_37MainloopSm90TmaGmmaWarpSpecializedFP8ILi14ENS5_IJNS4_1CILi1EEENSA_ILi4EEESB_EEENS1_35KernelTmaWarpSpecializedCooperativeEEENS5_IJNSA_ILi256EEESG_NSA_ILi32EEEEEENS_12float_e5m2_tENS5_IJlSB_lEEESJ_SK_NS4_8TiledMMAINS4_8MMA_AtomIJNS4_4SM904GMMA31MMA_64x256x32_F32E5M2E5M2_SS_TNILNSO_7ScaleInE1ELSQ_1EEEEEENS4_6LayoutINS5_IJNSA_ILi2EEESB_SB_EEENS5_IJSB_NSA_ILi0EEESW_EEEEENS5_IJNS4_10UnderscoreESZ_SZ_EEEEENS4_23SM90_TMA_LOAD_MULTICASTENS4_14ComposedLayoutINS4_7SwizzleILi1ELi4ELi3EEENS4_18smem_ptr_flag_bitsILi8EEENST_INS5_IJNSA_ILi8EEESH_EEENS5_IJSH_SB_EEEEEEEvNS4_8identityENS4_13SM90_TMA_LOADES1C_vS1D_EENS_8epilogue10collective6detail29Sm90TmaWarpSpecializedAdapterINS1H_15DefaultEpilogueISJ_SK_SK_NS1G_6thread17LinearCombinationISJ_Li1EffLNS1L_9ScaleType4KindE0ELNS_15FloatRoundStyleE2ESJ_EENS1_15EpilogueDefaultEEEEEvvEEEEvNT_6ParamsE,"a",@progbits
	.sectionflags	@""
	.align	4
.nv.constant0._ZN7cutlass13device_kernelINS_4gemm6kernel13GemmUniversalIN4cute5tupleIJiiiiEEENS1_10collective13CollectiveMmaINS1_37MainloopSm90TmaGmmaWarpSpecializedFP8ILi14ENS5_IJNS4_1CILi1EEENSA_ILi4EEESB_EEENS1_35KernelTmaWarpSpecializedCooperativeEEENS5_IJNSA_ILi256EEESG_NSA_ILi32EEEEEENS_12float_e5m2_tENS5_IJlSB_lEEESJ_SK_NS4_8TiledMMAINS4_8MMA_AtomIJNS4_4SM904GMMA31MMA_64x256x32_F32E5M2E5M2_SS_TNILNSO_7ScaleInE1ELSQ_1EEEEEENS4_6LayoutINS5_IJNSA_ILi2EEESB_SB_EEENS5_IJSB_NSA_ILi0EEESW_EEEEENS5_IJNS4_10UnderscoreESZ_SZ_EEEEENS4_23SM90_TMA_LOAD_MULTICASTENS4_14ComposedLayoutINS4_7SwizzleILi1ELi4ELi3EEENS4_18smem_ptr_flag_bitsILi8EEENST_INS5_IJNSA_ILi8EEESH_EEENS5_IJSH_SB_EEEEEEEvNS4_8identityENS4_13SM90_TMA_LOADES1C_vS1D_EENS_8epilogue10collective6detail29Sm90TmaWarpSpecializedAdapterINS1H_15DefaultEpilogueISJ_SK_SK_NS1G_6thread17LinearCombinationISJ_Li1EffLNS1L_9ScaleType4KindE0ELNS_15FloatRoundStyleE2ESJ_EENS1_15EpilogueDefaultEEEEEvvEEEEvNT_6ParamsE:
	.zero		1664


//--------------------- SYMBOLS --------------------------

	.type		.nv.reservedSmem.offset0,@object
	.size		.nv.reservedSmem.offset0,0x4
